	.target	sm_100a

	.elftype	@"ET_EXEC"


//--------------------- .note.nv.tkinfo           --------------------------
	.section	.note.nv.tkinfo,"",@"SHT_NOTE"
	.sectionflags	@"SHF_NOTE_NV_TKINFO"
	.tkinfo
        /*0018*/ 	.word	0x00000002
        /*0030*/ 	.string	""
        /*0030*/ 	.string	"ptxas"
        /*0030*/ 	.string	"Cuda compilation tools, release 13.0, V13.0.88"
        /*0030*/ 	.string	"Build cuda_13.0.r13.0/compiler.36424714_0"
        /*0030*/ 	.string	"-arch sm_100a -m 64 "



//--------------------- .note.nv.cuinfo           --------------------------
	.section	.note.nv.cuinfo,"",@"SHT_NOTE"
	.sectionflags	@"SHF_NOTE_NV_CUINFO"
        /*0018*/ 	.short	0x0002
        /*001a*/ 	.short	0x0064
        /*001c*/ 	.short	0x0082
	.zero		2


//--------------------- .nv.info                  --------------------------
	.section	.nv.info,"",@"SHT_CUDA_INFO"
	.align	4


	//----- nvinfo : EIATTR_REGCOUNT
	.align		4
        /*0000*/ 	.byte	0x04, 0x2f
        /*0002*/ 	.short	(.L_19 - .L_18)
	.align		4
.L_18:
        /*0004*/ 	.word	index@(_ZN7cutlass13device_kernelINS_4gemm6kernel13GemmUniversalIN4cute5tupleIJiiiiEEENS1_10collective13CollectiveMmaINS1_35MainloopSm100TmaUmmaWarpSpecializedILi4ELi2ELi4ENS5_IJNS4_1CILi1EEENSA_ILi2EEESB_EEEEENS5_IJNSA_ILi64EEENSA_ILi256EEESF_EEENS_10bfloat16_tENS5_IJlSB_lEEESI_SJ_NS4_8TiledMMAINS4_8MMA_AtomIJNS4_20SM100_MMA_F16BF16_SSISI_SI_fLi64ELi256ELNS4_4UMMA5MajorE0ELSO_0ELNSN_7ScaleInE0ELSP_0EEEEEENS4_6LayoutINS5_IJSB_SB_SB_EEENS5_IJNSA_ILi0EEESU_SU_EEEEENS5_IJNS4_10UnderscoreESX_SX_EEEEENS4_23SM90_TMA_LOAD_MULTICASTENS4_14ComposedLayoutINS4_7SwizzleILi3ELi4ELi3EEENS4_18smem_ptr_flag_bitsILi16EEENSS_INS5_IJNSA_ILi8EEESF_EEENS5_IJSF_SB_EEEEEEEvNS4_8identityENS4_13SM90_TMA_LOADES1A_vS1B_EENS_8epilogue10collective18CollectiveEpilogueINS1E_23Sm100TmaWarpSpecializedILi4ELi2ELi32ELb1ELb0EEEJSH_NS5_IJNSS_ISF_SB_EES1J_EEESI_SJ_SI_SJ_NS1E_6fusion15FusionCallbacksIS1I_NS1L_17LinearCombinationISI_fSI_fLNS_15FloatRoundStyleE2EEESH_S1K_JEEENS4_5SM1004TMEM4LOAD26SM100_TMEM_LOAD_16dp256b8xES1C_S1A_NS4_17SM75_U32x4_LDSM_NENS4_14SM90_TMA_STOREES1A_NS4_17SM90_U32x4_STSM_NENS4_39AutoVectorizingCopyWithAssumedAlignmentILi128EEEEEEvvEEEEvNT_6ParamsE)
        /*0008*/ 	.word	0x0000007a


	//----- nvinfo : EIATTR_FRAME_SIZE
	.align		4
.L_19:
        /*000c*/ 	.byte	0x04, 0x11
        /*000e*/ 	.short	(.L_21 - .L_20)
	.align		4
.L_20:
        /*0010*/ 	.word	index@($__internal_2_$__cuda_sm10x_tcgen05_guardrail_trap_unallocated_columns_being_dealloced)
        /*0014*/ 	.word	0x00000000


	//----- nvinfo : EIATTR_FRAME_SIZE
	.align		4
.L_21:
        /*0018*/ 	.byte	0x04, 0x11
        /*001a*/ 	.short	(.L_23 - .L_22)
	.align		4
.L_22:
        /*001c*/ 	.word	index@($__internal_1_$__cuda_sm10x_tcgen05_guardrail_trap_phase_invalid_during_alloc)
        /*0020*/ 	.word	0x00000000


	//----- nvinfo : EIATTR_FRAME_SIZE
	.align		4
.L_23:
        /*0024*/ 	.byte	0x04, 0x11
        /*0026*/ 	.short	(.L_25 - .L_24)
	.align		4
.L_24:
        /*0028*/ 	.word	index@($__internal_0_$__cuda_sm10x_tcgen05_guardrail_trap_col_being_dealloced_not_returned_by_alloc)
        /*002c*/ 	.word	0x00000000


	//----- nvinfo : EIATTR_FRAME_SIZE
	.align		4
.L_25:
        /*0030*/ 	.byte	0x04, 0x11
        /*0032*/ 	.short	(.L_27 - .L_26)
	.align		4
.L_26:
        /*0034*/ 	.word	index@(_ZN7cutlass13device_kernelINS_4gemm6kernel13GemmUniversalIN4cute5tupleIJiiiiEEENS1_10collective13CollectiveMmaINS1_35MainloopSm100TmaUmmaWarpSpecializedILi4ELi2ELi4ENS5_IJNS4_1CILi1EEENSA_ILi2EEESB_EEEEENS5_IJNSA_ILi64EEENSA_ILi256EEESF_EEENS_10bfloat16_tENS5_IJlSB_lEEESI_SJ_NS4_8TiledMMAINS4_8MMA_AtomIJNS4_20SM100_MMA_F16BF16_SSISI_SI_fLi64ELi256ELNS4_4UMMA5MajorE0ELSO_0ELNSN_7ScaleInE0ELSP_0EEEEEENS4_6LayoutINS5_IJSB_SB_SB_EEENS5_IJNSA_ILi0EEESU_SU_EEEEENS5_IJNS4_10UnderscoreESX_SX_EEEEENS4_23SM90_TMA_LOAD_MULTICASTENS4_14ComposedLayoutINS4_7SwizzleILi3ELi4ELi3EEENS4_18smem_ptr_flag_bitsILi16EEENSS_INS5_IJNSA_ILi8EEESF_EEENS5_IJSF_SB_EEEEEEEvNS4_8identityENS4_13SM90_TMA_LOADES1A_vS1B_EENS_8epilogue10collective18CollectiveEpilogueINS1E_23Sm100TmaWarpSpecializedILi4ELi2ELi32ELb1ELb0EEEJSH_NS5_IJNSS_ISF_SB_EES1J_EEESI_SJ_SI_SJ_NS1E_6fusion15FusionCallbacksIS1I_NS1L_17LinearCombinationISI_fSI_fLNS_15FloatRoundStyleE2EEESH_S1K_JEEENS4_5SM1004TMEM4LOAD26SM100_TMEM_LOAD_16dp256b8xES1C_S1A_NS4_17SM75_U32x4_LDSM_NENS4_14SM90_TMA_STOREES1A_NS4_17SM90_U32x4_STSM_NENS4_39AutoVectorizingCopyWithAssumedAlignmentILi128EEEEEEvvEEEEvNT_6ParamsE)
        /*0038*/ 	.word	0x00000000


	//----- nvinfo : EIATTR_MIN_STACK_SIZE
	.align		4
.L_27:
        /*003c*/ 	.byte	0x04, 0x12
        /*003e*/ 	.short	(.L_29 - .L_28)
	.align		4
.L_28:
        /*0040*/ 	.word	index@(_ZN7cutlass13device_kernelINS_4gemm6kernel13GemmUniversalIN4cute5tupleIJiiiiEEENS1_10collective13CollectiveMmaINS1_35MainloopSm100TmaUmmaWarpSpecializedILi4ELi2ELi4ENS5_IJNS4_1CILi1EEENSA_ILi2EEESB_EEEEENS5_IJNSA_ILi64EEENSA_ILi256EEESF_EEENS_10bfloat16_tENS5_IJlSB_lEEESI_SJ_NS4_8TiledMMAINS4_8MMA_AtomIJNS4_20SM100_MMA_F16BF16_SSISI_SI_fLi64ELi256ELNS4_4UMMA5MajorE0ELSO_0ELNSN_7ScaleInE0ELSP_0EEEEEENS4_6LayoutINS5_IJSB_SB_SB_EEENS5_IJNSA_ILi0EEESU_SU_EEEEENS5_IJNS4_10UnderscoreESX_SX_EEEEENS4_23SM90_TMA_LOAD_MULTICASTENS4_14ComposedLayoutINS4_7SwizzleILi3ELi4ELi3EEENS4_18smem_ptr_flag_bitsILi16EEENSS_INS5_IJNSA_ILi8EEESF_EEENS5_IJSF_SB_EEEEEEEvNS4_8identityENS4_13SM90_TMA_LOADES1A_vS1B_EENS_8epilogue10collective18CollectiveEpilogueINS1E_23Sm100TmaWarpSpecializedILi4ELi2ELi32ELb1ELb0EEEJSH_NS5_IJNSS_ISF_SB_EES1J_EEESI_SJ_SI_SJ_NS1E_6fusion15FusionCallbacksIS1I_NS1L_17LinearCombinationISI_fSI_fLNS_15FloatRoundStyleE2EEESH_S1K_JEEENS4_5SM1004TMEM4LOAD26SM100_TMEM_LOAD_16dp256b8xES1C_S1A_NS4_17SM75_U32x4_LDSM_NENS4_14SM90_TMA_STOREES1A_NS4_17SM90_U32x4_STSM_NENS4_39AutoVectorizingCopyWithAssumedAlignmentILi128EEEEEEvvEEEEvNT_6ParamsE)
        /*0044*/ 	.word	0x00000000
.L_29:


//--------------------- .nv.compat                --------------------------
	.section	.nv.compat,"",@"SHT_CUDA_COMPAT_INFO"
	.align	4
        /*0000*/ 	.byte	0x02, 0x09, 0x01, 0x00, 0x02, 0x02, 0x02, 0x00, 0x02, 0x05, 0x05, 0x00, 0x03, 0x07, 0x01, 0x01
        /*0010*/ 	.byte	0x02, 0x03, 0x01, 0x00, 0x02, 0x06, 0x01, 0x00, 0x04, 0x0b, 0x08, 0x00, 0x09, 0x00, 0x00, 0x00
        /*0020*/ 	.byte	0x00, 0x00, 0x00, 0x00


//--------------------- .nv.info._ZN7cutlass13device_kernelINS_4gemm6kernel13GemmUniversalIN4cute5tupleIJiiiiEEENS1_10collective13CollectiveMmaINS1_35MainloopSm100TmaUmmaWarpSpecializedILi4ELi2ELi4ENS5_IJNS4_1CILi1EEENSA_ILi2EEESB_EEEEENS5_IJNSA_ILi64EEENSA_ILi256EEESF_EEENS_10bfloat16_tENS5_IJlSB_lEEESI_SJ_NS4_8TiledMMAINS4_8MMA_AtomIJNS4_20SM100_MMA_F16BF16_SSISI_SI_fLi64ELi256ELNS4_4UMMA5MajorE0ELSO_0ELNSN_7ScaleInE0ELSP_0EEEEEENS4_6LayoutINS5_IJSB_SB_SB_EEENS5_IJNSA_ILi0EEESU_SU_EEEEENS5_IJNS4_10UnderscoreESX_SX_EEEEENS4_23SM90_TMA_LOAD_MULTICASTENS4_14ComposedLayoutINS4_7SwizzleILi3ELi4ELi3EEENS4_18smem_ptr_flag_bitsILi16EEENSS_INS5_IJNSA_ILi8EEESF_EEENS5_IJSF_SB_EEEEEEEvNS4_8identityENS4_13SM90_TMA_LOADES1A_vS1B_EENS_8epilogue10collective18CollectiveEpilogueINS1E_23Sm100TmaWarpSpecializedILi4ELi2ELi32ELb1ELb0EEEJSH_NS5_IJNSS_ISF_SB_EES1J_EEESI_SJ_SI_SJ_NS1E_6fusion15FusionCallbacksIS1I_NS1L_17LinearCombinationISI_fSI_fLNS_15FloatRoundStyleE2EEESH_S1K_JEEENS4_5SM1004TMEM4LOAD26SM100_TMEM_LOAD_16dp256b8xES1C_S1A_NS4_17SM75_U32x4_LDSM_NENS4_14SM90_TMA_STOREES1A_NS4_17SM90_U32x4_STSM_NENS4_39AutoVectorizingCopyWithAssumedAlignmentILi128EEEEEEvvEEEEvNT_6ParamsE --------------------------
	.section	.nv.info._ZN7cutlass13device_kernelINS_4gemm6kernel13GemmUniversalIN4cute5tupleIJiiiiEEENS1_10collective13CollectiveMmaINS1_35MainloopSm100TmaUmmaWarpSpecializedILi4ELi2ELi4ENS5_IJNS4_1CILi1EEENSA_ILi2EEESB_EEEEENS5_IJNSA_ILi64EEENSA_ILi256EEESF_EEENS_10bfloat16_tENS5_IJlSB_lEEESI_SJ_NS4_8TiledMMAINS4_8MMA_AtomIJNS4_20SM100_MMA_F16BF16_SSISI_SI_fLi64ELi256ELNS4_4UMMA5MajorE0ELSO_0ELNSN_7ScaleInE0ELSP_0EEEEEENS4_6LayoutINS5_IJSB_SB_SB_EEENS5_IJNSA_ILi0EEESU_SU_EEEEENS5_IJNS4_10UnderscoreESX_SX_EEEEENS4_23SM90_TMA_LOAD_MULTICASTENS4_14ComposedLayoutINS4_7SwizzleILi3ELi4ELi3EEENS4_18smem_ptr_flag_bitsILi16EEENSS_INS5_IJNSA_ILi8EEESF_EEENS5_IJSF_SB_EEEEEEEvNS4_8identityENS4_13SM90_TMA_LOADES1A_vS1B_EENS_8epilogue10collective18CollectiveEpilogueINS1E_23Sm100TmaWarpSpecializedILi4ELi2ELi32ELb1ELb0EEEJSH_NS5_IJNSS_ISF_SB_EES1J_EEESI_SJ_SI_SJ_NS1E_6fusion15FusionCallbacksIS1I_NS1L_17LinearCombinationISI_fSI_fLNS_15FloatRoundStyleE2EEESH_S1K_JEEENS4_5SM1004TMEM4LOAD26SM100_TMEM_LOAD_16dp256b8xES1C_S1A_NS4_17SM75_U32x4_LDSM_NENS4_14SM90_TMA_STOREES1A_NS4_17SM90_U32x4_STSM_NENS4_39AutoVectorizingCopyWithAssumedAlignmentILi128EEEEEEvvEEEEvNT_6ParamsE,"",@"SHT_CUDA_INFO"
	.sectionflags	@""
	.align	4


	//----- nvinfo : EIATTR_CUDA_API_VERSION
	.align		4
        /*0000*/ 	.byte	0x04, 0x37
        /*0002*/ 	.short	(.L_31 - .L_30)
.L_30:
        /*0004*/ 	.word	0x00000082


	//----- nvinfo : EIATTR_KPARAM_INFO
	.align		4
.L_31:
        /*0008*/ 	.byte	0x04, 0x17
        /*000a*/ 	.short	(.L_33 - .L_32)
.L_32:
        /*000c*/ 	.word	0x00000000
        /*0010*/ 	.short	0x0000
        /*0012*/ 	.short	0x0000
        /*0014*/ 	.byte	0x00, 0xf0, 0x01, 0x20


	//----- nvinfo : EIATTR_AT_ENTRY_FRAGMENTS
	.align		4
.L_33:
        /*0018*/ 	.byte	0x04, 0x4f
        /*001a*/ 	.short	(.L_35 - .L_34)


	//   ....[0]....
.L_34:
        /*001c*/ 	.word	0x00000006


	//----- nvinfo : EIATTR_RESERVED_SMEM_USED
	.align		4
.L_35:
        /*0020*/ 	.byte	0x01, 0x41
	.zero		2


	//----- nvinfo : EIATTR_SPARSE_MMA_MASK
	.align		4
        /*0024*/ 	.byte	0x03, 0x50
        /*0026*/ 	.short	0x0000


	//----- nvinfo : EIATTR_TCGEN05_1CTA_USED
	.align		4
        /*0028*/ 	.byte	0x01, 0x51
	.zero		2


	//----- nvinfo : EIATTR_MAXREG_COUNT
	.align		4
        /*002c*/ 	.byte	0x03, 0x1b
        /*002e*/ 	.short	0x00ff


	//----- nvinfo : EIATTR_NUM_BARRIERS
	.align		4
        /*0030*/ 	.byte	0x02, 0x4c
        /*0032*/ 	.byte	0x07
	.zero		1


	//----- nvinfo : EIATTR_EXTERNS
	.align		4
        /*0034*/ 	.byte	0x04, 0x0f
        /*0036*/ 	.short	(.L_37 - .L_36)


	//   ....[0]....
	.align		4
.L_36:
        /*0038*/ 	.word	index@(__assertfail)


	//----- nvinfo : EIATTR_MERCURY_ISA_VERSION
	.align		4
.L_37:
        /*003c*/ 	.byte	0x03, 0x5f
        /*003e*/ 	.short	0x0101


	//----- nvinfo : EIATTR_INT_WARP_WIDE_INSTR_OFFSETS
	.align		4
        /*0040*/ 	.byte	0x04, 0x31
        /*0042*/ 	.short	(.L_39 - .L_38)


	//   ....[0]....
.L_38:
        /*0044*/ 	.word	0x00003d40


	//   ....[1]....
        /*0048*/ 	.word	0x00003d60


	//   ....[2]....
        /*004c*/ 	.word	0x00003d90


	//   ....[3]....
        /*0050*/ 	.word	0x00004910


	//   ....[4]....
        /*0054*/ 	.word	0x00004980


	//   ....[5]....
        /*0058*/ 	.word	0x00004a50


	//   ....[6]....
        /*005c*/ 	.word	0x00004ad0


	//   ....[7]....
        /*0060*/ 	.word	0x00004bc0


	//   ....[8]....
        /*0064*/ 	.word	0x00004c40


	//   ....[9]....
        /*0068*/ 	.word	0x00004d20


	//   ....[10]....
        /*006c*/ 	.word	0x00004dd0


	//----- nvinfo : EIATTR_COOP_GROUP_MASK_REGIDS
	.align		4
.L_39:
        /*0070*/ 	.byte	0x04, 0x29
        /*0072*/ 	.short	(.L_41 - .L_40)


	//   ....[0]....
.L_40:
        /*0074*/ 	.word	0xffffffff


	//   ....[1]....
        /*0078*/ 	.word	0xffffffff


	//   ....[2]....
        /*007c*/ 	.word	0xffffffff


	//   ....[3]....
        /*0080*/ 	.word	0xffffffff


	//   ....[4]....
        /*0084*/ 	.word	0xffffffff


	//   ....[5]....
        /*0088*/ 	.word	0xffffffff


	//   ....[6]....
        /*008c*/ 	.word	0xffffffff


	//   ....[7]....
        /*0090*/ 	.word	0xffffffff


	//   ....[8]....
        /*0094*/ 	.word	0xffffffff


	//   ....[9]....
        /*0098*/ 	.word	0xffffffff


	//   ....[10]....
        /*009c*/ 	.word	0xffffffff


	//   ....[11]....
        /*00a0*/ 	.word	0xffffffff


	//   ....[12]....
        /*00a4*/ 	.word	0xffffffff


	//   ....[13]....
        /*00a8*/ 	.word	0xffffffff


	//----- nvinfo : EIATTR_COOP_GROUP_INSTR_OFFSETS
	.align		4
.L_41:
        /*00ac*/ 	.byte	0x04, 0x28
        /*00ae*/ 	.short	(.L_43 - .L_42)


	//   ....[0]....
.L_42:
        /*00b0*/ 	.word	0x00000080


	//   ....[1]....
        /*00b4*/ 	.word	0x000004f0


	//   ....[2]....
        /*00b8*/ 	.word	0x000006a0


	//   ....[3]....
        /*00bc*/ 	.word	0x00000840


	//   ....[4]....
        /*00c0*/ 	.word	0x00000940


	//   ....[5]....
        /*00c4*/ 	.word	0x00000ab0


	//   ....[6]....
        /*00c8*/ 	.word	0x00000c50


	//   ....[7]....
        /*00cc*/ 	.word	0x00000e00


	//   ....[8]....
        /*00d0*/ 	.word	0x00002040


	//   ....[9]....
        /*00d4*/ 	.word	0x00002f30


	//   ....[10]....
        /*00d8*/ 	.word	0x00003140


	//   ....[11]....
        /*00dc*/ 	.word	0x00003170


	//   ....[12]....
        /*00e0*/ 	.word	0x00003c20


	//   ....[13]....
        /*00e4*/ 	.word	0x00003e50


	//----- nvinfo : EIATTR_VRC_CTA_INIT_COUNT
	.align		4
.L_43:
        /*00e8*/ 	.byte	0x02, 0x4a
        /*00ea*/ 	.byte	0x80
	.zero		1


	//----- nvinfo : EIATTR_SYSCALL_OFFSETS
	.align		4
        /*00ec*/ 	.byte	0x04, 0x46
        /*00ee*/ 	.short	(.L_45 - .L_44)


	//   ....[0]....
.L_44:
        /*00f0*/ 	.word	0x00005a60


	//   ....[1]....
        /*00f4*/ 	.word	0x00005b50


	//   ....[2]....
        /*00f8*/ 	.word	0x000063c0


	//   ....[3]....
        /*00fc*/ 	.word	0x00007080


	//   ....[4]....
        /*0100*/ 	.word	0x00007cf0


	//   ....[5]....
        /*0104*/ 	.word	0x00008950


	//----- nvinfo : EIATTR_MBARRIER_INSTR_OFFSETS
	.align		4
.L_45:
        /*0108*/ 	.byte	0x04, 0x39
        /*010a*/ 	.short	(.L_47 - .L_46)


	//   ....[0]....
.L_46:
        /*010c*/ 	.word	0x00000610
        /*0110*/ 	.word	0x000000ff
        /*0114*/ 	.word	0x00000000
        /*0118*/ 	.short	0x0100
        /*011a*/ 	.byte	0x04
	.zero		1


	//   ....[1]....
        /*011c*/ 	.word	0x00000620
        /*0120*/ 	.word	0x000000ff
        /*0124*/ 	.word	0x00000020
        /*0128*/ 	.short	0x0100
        /*012a*/ 	.byte	0x04
	.zero		1


	//   ....[2]....
        /*012c*/ 	.word	0x00000630
        /*0130*/ 	.word	0x000000ff
        /*0134*/ 	.word	0x00000008
        /*0138*/ 	.short	0x0100
        /*013a*/ 	.byte	0x04
	.zero		1


	//   ....[3]....
        /*013c*/ 	.word	0x00000640
        /*0140*/ 	.word	0x000000ff
        /*0144*/ 	.word	0x00000028
        /*0148*/ 	.short	0x0100
        /*014a*/ 	.byte	0x04
	.zero		1


	//   ....[4]....
        /*014c*/ 	.word	0x00000650
        /*0150*/ 	.word	0x000000ff
        /*0154*/ 	.word	0x00000010
        /*0158*/ 	.short	0x0100
        /*015a*/ 	.byte	0x04
	.zero		1


	//   ....[5]....
        /*015c*/ 	.word	0x00000660
        /*0160*/ 	.word	0x000000ff
        /*0164*/ 	.word	0x00000030
        /*0168*/ 	.short	0x0100
        /*016a*/ 	.byte	0x04
	.zero		1


	//   ....[6]....
        /*016c*/ 	.word	0x00000670
        /*0170*/ 	.word	0x000000ff
        /*0174*/ 	.word	0x00000018
        /*0178*/ 	.short	0x0100
        /*017a*/ 	.byte	0x04
	.zero		1


	//   ....[7]....
        /*017c*/ 	.word	0x00000680
        /*0180*/ 	.word	0x000000ff
        /*0184*/ 	.word	0x00000038
        /*0188*/ 	.short	0x0100
        /*018a*/ 	.byte	0x04
	.zero		1


	//   ....[8]....
        /*018c*/ 	.word	0x000007b0
        /*0190*/ 	.word	0x000000ff
        /*0194*/ 	.word	0x00000040
        /*0198*/ 	.short	0x0100
        /*019a*/ 	.byte	0x04
	.zero		1


	//   ....[9]....
        /*019c*/ 	.word	0x000007c0
        /*01a0*/ 	.word	0x000000ff
        /*01a4*/ 	.word	0x00000060
        /*01a8*/ 	.short	0x0100
        /*01aa*/ 	.byte	0x04
	.zero		1


	//   ....[10]....
        /*01ac*/ 	.word	0x000007d0
        /*01b0*/ 	.word	0x000000ff
        /*01b4*/ 	.word	0x00000048
        /*01b8*/ 	.short	0x0100
        /*01ba*/ 	.byte	0x04
	.zero		1


	//   ....[11]....
        /*01bc*/ 	.word	0x000007e0
        /*01c0*/ 	.word	0x000000ff
        /*01c4*/ 	.word	0x00000068
        /*01c8*/ 	.short	0x0100
        /*01ca*/ 	.byte	0x04
	.zero		1


	//   ....[12]....
        /*01cc*/ 	.word	0x000007f0
        /*01d0*/ 	.word	0x000000ff
        /*01d4*/ 	.word	0x00000050
        /*01d8*/ 	.short	0x0100
        /*01da*/ 	.byte	0x04
	.zero		1


	//   ....[13]....
        /*01dc*/ 	.word	0x00000800
        /*01e0*/ 	.word	0x000000ff
        /*01e4*/ 	.word	0x00000070
        /*01e8*/ 	.short	0x0100
        /*01ea*/ 	.byte	0x04
	.zero		1


	//   ....[14]....
        /*01ec*/ 	.word	0x00000810
        /*01f0*/ 	.word	0x000000ff
        /*01f4*/ 	.word	0x00000058
        /*01f8*/ 	.short	0x0100
        /*01fa*/ 	.byte	0x04
	.zero		1


	//   ....[15]....
        /*01fc*/ 	.word	0x00000820
        /*0200*/ 	.word	0x000000ff
        /*0204*/ 	.word	0x00000078
        /*0208*/ 	.short	0x0100
        /*020a*/ 	.byte	0x04
	.zero		1


	//   ....[16]....
        /*020c*/ 	.word	0x00000910
        /*0210*/ 	.word	0x000000ff
        /*0214*/ 	.word	0x00000080
        /*0218*/ 	.short	0x0100
        /*021a*/ 	.byte	0x06
	.zero		1


	//   ....[17]....
        /*021c*/ 	.word	0x00000920
        /*0220*/ 	.word	0x000000ff
        /*0224*/ 	.word	0x00000088
        /*0228*/ 	.short	0x0100
        /*022a*/ 	.byte	0x06
	.zero		1


	//   ....[18]....
        /*022c*/ 	.word	0x00000a60
        /*0230*/ 	.word	0x000000ff
        /*0234*/ 	.word	0x00000090
        /*0238*/ 	.short	0x0100
        /*023a*/ 	.byte	0x06
	.zero		1


	//   ....[19]....
        /*023c*/ 	.word	0x00000a70
        /*0240*/ 	.word	0x000000ff
        /*0244*/ 	.word	0x000000a0
        /*0248*/ 	.short	0x0100
        /*024a*/ 	.byte	0x06
	.zero		1


	//   ....[20]....
        /*024c*/ 	.word	0x00000a80
        /*0250*/ 	.word	0x000000ff
        /*0254*/ 	.word	0x00000098
        /*0258*/ 	.short	0x0100
        /*025a*/ 	.byte	0x06
	.zero		1


	//   ....[21]....
        /*025c*/ 	.word	0x00000a90
        /*0260*/ 	.word	0x000000ff
        /*0264*/ 	.word	0x000000a8
        /*0268*/ 	.short	0x0100
        /*026a*/ 	.byte	0x06
	.zero		1


	//   ....[22]....
        /*026c*/ 	.word	0x00000bc0
        /*0270*/ 	.word	0x000000ff
        /*0274*/ 	.word	0x000000b0
        /*0278*/ 	.short	0x0100
        /*027a*/ 	.byte	0x04
	.zero		1


	//   ....[23]....
        /*027c*/ 	.word	0x00000bd0
        /*0280*/ 	.word	0x000000ff
        /*0284*/ 	.word	0x000000d0
        /*0288*/ 	.short	0x0100
        /*028a*/ 	.byte	0x04
	.zero		1


	//   ....[24]....
        /*028c*/ 	.word	0x00000be0
        /*0290*/ 	.word	0x000000ff
        /*0294*/ 	.word	0x000000b8
        /*0298*/ 	.short	0x0100
        /*029a*/ 	.byte	0x04
	.zero		1


	//   ....[25]....
        /*029c*/ 	.word	0x00000bf0
        /*02a0*/ 	.word	0x000000ff
        /*02a4*/ 	.word	0x000000d8
        /*02a8*/ 	.short	0x0100
        /*02aa*/ 	.byte	0x04
	.zero		1


	//   ....[26]....
        /*02ac*/ 	.word	0x00000c00
        /*02b0*/ 	.word	0x000000ff
        /*02b4*/ 	.word	0x000000c0
        /*02b8*/ 	.short	0x0100
        /*02ba*/ 	.byte	0x04
	.zero		1


	//   ....[27]....
        /*02bc*/ 	.word	0x00000c10
        /*02c0*/ 	.word	0x000000ff
        /*02c4*/ 	.word	0x000000e0
        /*02c8*/ 	.short	0x0100
        /*02ca*/ 	.byte	0x04
	.zero		1


	//   ....[28]....
        /*02cc*/ 	.word	0x00000c20
        /*02d0*/ 	.word	0x000000ff
        /*02d4*/ 	.word	0x000000c8
        /*02d8*/ 	.short	0x0100
        /*02da*/ 	.byte	0x04
	.zero		1


	//   ....[29]....
        /*02dc*/ 	.word	0x00000c30
        /*02e0*/ 	.word	0x000000ff
        /*02e4*/ 	.word	0x000000e8
        /*02e8*/ 	.short	0x0100
        /*02ea*/ 	.byte	0x04
	.zero		1


	//   ....[30]....
        /*02ec*/ 	.word	0x00000d20
        /*02f0*/ 	.word	0x000000ff
        /*02f4*/ 	.word	0x000000f0
        /*02f8*/ 	.short	0x0100
        /*02fa*/ 	.byte	0x04
	.zero		1


	//   ....[31]....
        /*02fc*/ 	.word	0x00000d30
        /*0300*/ 	.word	0x000000ff
        /*0304*/ 	.word	0x00000100
        /*0308*/ 	.short	0x0100
        /*030a*/ 	.byte	0x04
	.zero		1


	//   ....[32]....
        /*030c*/ 	.word	0x00000d40
        /*0310*/ 	.word	0x000000ff
        /*0314*/ 	.word	0x000000f8
        /*0318*/ 	.short	0x0100
        /*031a*/ 	.byte	0x04
	.zero		1


	//   ....[33]....
        /*031c*/ 	.word	0x00000d50
        /*0320*/ 	.word	0x000000ff
        /*0324*/ 	.word	0x00000108
        /*0328*/ 	.short	0x0100
        /*032a*/ 	.byte	0x04
	.zero		1


	//   ....[34]....
        /*032c*/ 	.word	0x000018e0
        /*0330*/ 	.word	0x00000000
        /*0334*/ 	.word	0x00000100
        /*0338*/ 	.short	0x010a
        /*033a*/ 	.byte	0xff
	.zero		1


	//   ....[35]....
        /*033c*/ 	.word	0x00001900
        /*0340*/ 	.word	0x00000000
        /*0344*/ 	.word	0x000000f0
        /*0348*/ 	.short	0x0101
        /*034a*/ 	.byte	0xff
	.zero		1


	//   ....[36]....
        /*034c*/ 	.word	0x000019c0
        /*0350*/ 	.word	0x000000ff
        /*0354*/ 	.word	0x00000020
        /*0358*/ 	.short	0x010a
        /*035a*/ 	.byte	0x04
	.zero		1


	//   ....[37]....
        /*035c*/ 	.word	0x00001a40
        /*0360*/ 	.word	0x000000ff
        /*0364*/ 	.word	0x00000020
        /*0368*/ 	.short	0x010a
        /*036a*/ 	.byte	0x21
	.zero		1


	//   ....[38]....
        /*036c*/ 	.word	0x00001bd0
        /*0370*/ 	.word	0x000000ff
        /*0374*/ 	.word	0x00000020
        /*0378*/ 	.short	0x010a
        /*037a*/ 	.byte	0x08
	.zero		1


	//   ....[39]....
        /*037c*/ 	.word	0x00001d00
        /*0380*/ 	.word	0x000000ff
        /*0384*/ 	.word	0x00000088
        /*0388*/ 	.short	0x0101
        /*038a*/ 	.byte	0x07
	.zero		1


	//   ....[40]....
        /*038c*/ 	.word	0x00001d20
        /*0390*/ 	.word	0x000000ff
        /*0394*/ 	.word	0x00000020
        /*0398*/ 	.short	0x010a
        /*039a*/ 	.byte	0x04
	.zero		1


	//   ....[41]....
        /*039c*/ 	.word	0x00001da0
        /*03a0*/ 	.word	0x000000ff
        /*03a4*/ 	.word	0x00000020
        /*03a8*/ 	.short	0x010a
        /*03aa*/ 	.byte	0x11
	.zero		1


	//   ....[42]....
        /*03ac*/ 	.word	0x00001f30
        /*03b0*/ 	.word	0x000000ff
        /*03b4*/ 	.word	0x00000020
        /*03b8*/ 	.short	0x010a
        /*03ba*/ 	.byte	0x06
	.zero		1


	//   ....[43]....
        /*03bc*/ 	.word	0x00002070
        /*03c0*/ 	.word	0x00000003
        /*03c4*/ 	.word	0x00000090
        /*03c8*/ 	.short	0x010a
        /*03ca*/ 	.byte	0xff
	.zero		1


	//   ....[44]....
        /*03cc*/ 	.word	0x000021c0
        /*03d0*/ 	.word	0x00000000
        /*03d4*/ 	.word	0x00000000
        /*03d8*/ 	.short	0x0101
        /*03da*/ 	.byte	0xff
	.zero		1


	//   ....[45]....
        /*03dc*/ 	.word	0x00002780
        /*03e0*/ 	.word	0x000000ff
        /*03e4*/ 	.word	0x00000000
        /*03e8*/ 	.short	0x010a
        /*03ea*/ 	.byte	0x04
	.zero		1


	//   ....[46]....
        /*03ec*/ 	.word	0x00002810
        /*03f0*/ 	.word	0x000000ff
        /*03f4*/ 	.word	0x00000000
        /*03f8*/ 	.short	0x010a
        /*03fa*/ 	.byte	0x05
	.zero		1


	//   ....[47]....
        /*03fc*/ 	.word	0x000028a0
        /*0400*/ 	.word	0x000000ff
        /*0404*/ 	.word	0x00000000
        /*0408*/ 	.short	0x010a
        /*040a*/ 	.byte	0x05
	.zero		1


	//   ....[48]....
        /*040c*/ 	.word	0x00002940
        /*0410*/ 	.word	0x00000000
        /*0414*/ 	.word	0x00000000
        /*0418*/ 	.short	0x010a
        /*041a*/ 	.byte	0xff
	.zero		1


	//   ....[49]....
        /*041c*/ 	.word	0x00002a80
        /*0420*/ 	.word	0x00000002
        /*0424*/ 	.word	0x000000f0
        /*0428*/ 	.short	0x010a
        /*042a*/ 	.byte	0xff
	.zero		1


	//   ....[50]....
        /*042c*/ 	.word	0x00002ae0
        /*0430*/ 	.word	0x00000004
        /*0434*/ 	.word	0x00000000
        /*0438*/ 	.short	0x0101
        /*043a*/ 	.byte	0xff
	.zero		1


	//   ....[51]....
        /*043c*/ 	.word	0x00002b00
        /*0440*/ 	.word	0x000000ff
        /*0444*/ 	.word	0x000000a0
        /*0448*/ 	.short	0x010a
        /*044a*/ 	.byte	0x04
	.zero		1


	//   ....[52]....
        /*044c*/ 	.word	0x00002c20
        /*0450*/ 	.word	0x00000002
        /*0454*/ 	.word	0x00000090
        /*0458*/ 	.short	0x010a
        /*045a*/ 	.byte	0xff
	.zero		1


	//   ....[53]....
        /*045c*/ 	.word	0x00002d30
        /*0460*/ 	.word	0x00000002
        /*0464*/ 	.word	0x00000000
        /*0468*/ 	.short	0x0101
        /*046a*/ 	.byte	0xff
	.zero		1


	//   ....[54]....
        /*046c*/ 	.word	0x00002dc0
        /*0470*/ 	.word	0x000000ff
        /*0474*/ 	.word	0x000000a0
        /*0478*/ 	.short	0x0106
        /*047a*/ 	.byte	0x04
	.zero		1


	//   ....[55]....
        /*047c*/ 	.word	0x00002de0
        /*0480*/ 	.word	0x000000ff
        /*0484*/ 	.word	0x000000a0
        /*0488*/ 	.short	0x010a
        /*048a*/ 	.byte	0x04
	.zero		1


	//   ....[56]....
        /*048c*/ 	.word	0x00002e70
        /*0490*/ 	.word	0x000000ff
        /*0494*/ 	.word	0x000000a0
        /*0498*/ 	.short	0x0106
        /*049a*/ 	.byte	0x07
	.zero		1


	//   ....[57]....
        /*049c*/ 	.word	0x00002eb0
        /*04a0*/ 	.word	0x00000000
        /*04a4*/ 	.word	0x000000a0
        /*04a8*/ 	.short	0x010a
        /*04aa*/ 	.byte	0xff
	.zero		1


	//   ....[58]....
        /*04ac*/ 	.word	0x00003410
        /*04b0*/ 	.word	0x00000000
        /*04b4*/ 	.word	0x00000090
        /*04b8*/ 	.short	0x010a
        /*04ba*/ 	.byte	0xff
	.zero		1


	//   ....[59]....
        /*04bc*/ 	.word	0x00003510
        /*04c0*/ 	.word	0x00000003
        /*04c4*/ 	.word	0x00000000
        /*04c8*/ 	.short	0x0101
        /*04ca*/ 	.byte	0xff
	.zero		1


	//   ....[60]....
        /*04cc*/ 	.word	0x00003520
        /*04d0*/ 	.word	0x000000ff
        /*04d4*/ 	.word	0x00000000
        /*04d8*/ 	.short	0x010a
        /*04da*/ 	.byte	0x04
	.zero		1


	//   ....[61]....
        /*04dc*/ 	.word	0x000035a0
        /*04e0*/ 	.word	0x000000ff
        /*04e4*/ 	.word	0x000000d0
        /*04e8*/ 	.short	0x010a
        /*04ea*/ 	.byte	0x1f
	.zero		1


	//   ....[62]....
        /*04ec*/ 	.word	0x00003680
        /*04f0*/ 	.word	0x000000ff
        /*04f4*/ 	.word	0x00000000
        /*04f8*/ 	.short	0x010a
        /*04fa*/ 	.byte	0x05
	.zero		1


	//   ....[63]....
        /*04fc*/ 	.word	0x000037c0
        /*0500*/ 	.word	0x000000ff
        /*0504*/ 	.word	0x00000000
        /*0508*/ 	.short	0x010a
        /*050a*/ 	.byte	0x04
	.zero		1


	//   ....[64]....
        /*050c*/ 	.word	0x00003a50
        /*0510*/ 	.word	0x000000ff
        /*0514*/ 	.word	0x00000000
        /*0518*/ 	.short	0x010a
        /*051a*/ 	.byte	0x04
	.zero		1


	//   ....[65]....
        /*051c*/ 	.word	0x00003ae0
        /*0520*/ 	.word	0x000000ff
        /*0524*/ 	.word	0x00000000
        /*0528*/ 	.short	0x010a
        /*052a*/ 	.byte	0x05
	.zero		1


	//   ....[66]....
        /*052c*/ 	.word	0x00003b70
        /*0530*/ 	.word	0x000000ff
        /*0534*/ 	.word	0x00000000
        /*0538*/ 	.short	0x010a
        /*053a*/ 	.byte	0x05
	.zero		1


	//   ....[67]....
        /*053c*/ 	.word	0x00003c00
        /*0540*/ 	.word	0x000000ff
        /*0544*/ 	.word	0x00000000
        /*0548*/ 	.short	0x010a
        /*054a*/ 	.byte	0x04
	.zero		1


	//   ....[68]....
        /*054c*/ 	.word	0x00004110
        /*0550*/ 	.word	0x0000000c
        /*0554*/ 	.word	0x00000090
        /*0558*/ 	.short	0x010a
        /*055a*/ 	.byte	0xff
	.zero		1


	//   ....[69]....
        /*055c*/ 	.word	0x00004280
        /*0560*/ 	.word	0x00000000
        /*0564*/ 	.word	0x00000000
        /*0568*/ 	.short	0x0101
        /*056a*/ 	.byte	0xff
	.zero		1


	//   ....[70]....
        /*056c*/ 	.word	0x00004710
        /*0570*/ 	.word	0x000000ff
        /*0574*/ 	.word	0x00000088
        /*0578*/ 	.short	0x010a
        /*057a*/ 	.byte	0x15
	.zero		1


	//   ....[71]....
        /*057c*/ 	.word	0x00004890
        /*0580*/ 	.word	0x000000ff
        /*0584*/ 	.word	0x00000060
        /*0588*/ 	.short	0x010a
        /*058a*/ 	.byte	0x15
	.zero		1


	//   ....[72]....
        /*058c*/ 	.word	0x00004a00
        /*0590*/ 	.word	0x000000ff
        /*0594*/ 	.word	0x00000040
        /*0598*/ 	.short	0x010b
        /*059a*/ 	.byte	0x15
	.zero		1


	//   ....[73]....
        /*059c*/ 	.word	0x00004a10
        /*05a0*/ 	.word	0x000000ff
        /*05a4*/ 	.word	0x00000000
        /*05a8*/ 	.short	0x0101
        /*05aa*/ 	.byte	0x28
	.zero		1


	//   ....[74]....
        /*05ac*/ 	.word	0x00004a20
        /*05b0*/ 	.word	0x000000ff
        /*05b4*/ 	.word	0x00000068
        /*05b8*/ 	.short	0x010a
        /*05ba*/ 	.byte	0x15
	.zero		1


	//   ....[75]....
        /*05bc*/ 	.word	0x00004b70
        /*05c0*/ 	.word	0x000000ff
        /*05c4*/ 	.word	0x00000048
        /*05c8*/ 	.short	0x010b
        /*05ca*/ 	.byte	0x15
	.zero		1


	//   ....[76]....
        /*05cc*/ 	.word	0x00004b80
        /*05d0*/ 	.word	0x000000ff
        /*05d4*/ 	.word	0x00000000
        /*05d8*/ 	.short	0x0101
        /*05da*/ 	.byte	0x27
	.zero		1


	//   ....[77]....
        /*05dc*/ 	.word	0x00004b90
        /*05e0*/ 	.word	0x000000ff
        /*05e4*/ 	.word	0x00000070
        /*05e8*/ 	.short	0x010a
        /*05ea*/ 	.byte	0x15
	.zero		1


	//   ....[78]....
        /*05ec*/ 	.word	0x00004cd0
        /*05f0*/ 	.word	0x000000ff
        /*05f4*/ 	.word	0x00000050
        /*05f8*/ 	.short	0x010b
        /*05fa*/ 	.byte	0x15
	.zero		1


	//   ....[79]....
        /*05fc*/ 	.word	0x00004ce0
        /*0600*/ 	.word	0x000000ff
        /*0604*/ 	.word	0x00000000
        /*0608*/ 	.short	0x0101
        /*060a*/ 	.byte	0x26
	.zero		1


	//   ....[80]....
        /*060c*/ 	.word	0x00004cf0
        /*0610*/ 	.word	0x000000ff
        /*0614*/ 	.word	0x00000078
        /*0618*/ 	.short	0x010a
        /*061a*/ 	.byte	0x15
	.zero		1


	//   ....[81]....
        /*061c*/ 	.word	0x00004ef0
        /*0620*/ 	.word	0x000000ff
        /*0624*/ 	.word	0x00000058
        /*0628*/ 	.short	0x010b
        /*062a*/ 	.byte	0x15
	.zero		1


	//   ....[82]....
        /*062c*/ 	.word	0x00004f00
        /*0630*/ 	.word	0x000000ff
        /*0634*/ 	.word	0x00000000
        /*0638*/ 	.short	0x0101
        /*063a*/ 	.byte	0x25
	.zero		1


	//   ....[83]....
        /*063c*/ 	.word	0x00004f30
        /*0640*/ 	.word	0x000000ff
        /*0644*/ 	.word	0x00000060
        /*0648*/ 	.short	0x010a
        /*064a*/ 	.byte	0x15
	.zero		1


	//   ....[84]....
        /*064c*/ 	.word	0x00004f50
        /*0650*/ 	.word	0x000000ff
        /*0654*/ 	.word	0x00000068
        /*0658*/ 	.short	0x010a
        /*065a*/ 	.byte	0x15
	.zero		1


	//   ....[85]....
        /*065c*/ 	.word	0x00004f70
        /*0660*/ 	.word	0x000000ff
        /*0664*/ 	.word	0x00000070
        /*0668*/ 	.short	0x010a
        /*066a*/ 	.byte	0x15
	.zero		1


	//   ....[86]....
        /*066c*/ 	.word	0x00004fb0
        /*0670*/ 	.word	0x00000000
        /*0674*/ 	.word	0x00000078
        /*0678*/ 	.short	0x010a
        /*067a*/ 	.byte	0xff
	.zero		1


	//   ....[87]....
        /*067c*/ 	.word	0x000052f0
        /*0680*/ 	.word	0x00000003
        /*0684*/ 	.word	0x00000090
        /*0688*/ 	.short	0x010a
        /*068a*/ 	.byte	0xff
	.zero		1


	//   ....[88]....
        /*068c*/ 	.word	0x00005470
        /*0690*/ 	.word	0x00000000
        /*0694*/ 	.word	0x00000000
        /*0698*/ 	.short	0x0101
        /*069a*/ 	.byte	0xff
	.zero		1


	//   ....[89]....
        /*069c*/ 	.word	0x00006010
        /*06a0*/ 	.word	0x000000ff
        /*06a4*/ 	.word	0x00000040
        /*06a8*/ 	.short	0x010a
        /*06aa*/ 	.byte	0x2c
	.zero		1


	//   ....[90]....
        /*06ac*/ 	.word	0x00006080
        /*06b0*/ 	.word	0x00000062
        /*06b4*/ 	.word	0x000000b0
        /*06b8*/ 	.short	0x010a
        /*06ba*/ 	.byte	0xff
	.zero		1


	//   ....[91]....
        /*06bc*/ 	.word	0x000061a0
        /*06c0*/ 	.word	0x000000ff
        /*06c4*/ 	.word	0x00000040
        /*06c8*/ 	.short	0x010a
        /*06ca*/ 	.byte	0x2c
	.zero		1


	//   ....[92]....
        /*06cc*/ 	.word	0x000062a0
        /*06d0*/ 	.word	0x00000062
        /*06d4*/ 	.word	0x000000b0
        /*06d8*/ 	.short	0x010a
        /*06da*/ 	.byte	0xff
	.zero		1


	//   ....[93]....
        /*06dc*/ 	.word	0x00006da0
        /*06e0*/ 	.word	0x00000000
        /*06e4*/ 	.word	0x00000000
        /*06e8*/ 	.short	0x0101
        /*06ea*/ 	.byte	0xff
	.zero		1


	//   ....[94]....
        /*06ec*/ 	.word	0x00006db0
        /*06f0*/ 	.word	0x00000003
        /*06f4*/ 	.word	0x00000040
        /*06f8*/ 	.short	0x010a
        /*06fa*/ 	.byte	0xff
	.zero		1


	//   ....[95]....
        /*06fc*/ 	.word	0x00006e80
        /*0700*/ 	.word	0x00000003
        /*0704*/ 	.word	0x00000040
        /*0708*/ 	.short	0x010a
        /*070a*/ 	.byte	0xff
	.zero		1


	//   ....[96]....
        /*070c*/ 	.word	0x00007a10
        /*0710*/ 	.word	0x00000066
        /*0714*/ 	.word	0x00000000
        /*0718*/ 	.short	0x0101
        /*071a*/ 	.byte	0xff
	.zero		1


	//   ....[97]....
        /*071c*/ 	.word	0x00007a30
        /*0720*/ 	.word	0x0000003f
        /*0724*/ 	.word	0x00000040
        /*0728*/ 	.short	0x010a
        /*072a*/ 	.byte	0xff
	.zero		1


	//   ....[98]....
        /*072c*/ 	.word	0x00007af0
        /*0730*/ 	.word	0x0000003f
        /*0734*/ 	.word	0x00000040
        /*0738*/ 	.short	0x010a
        /*073a*/ 	.byte	0xff
	.zero		1


	//   ....[99]....
        /*073c*/ 	.word	0x00008670
        /*0740*/ 	.word	0x00000066
        /*0744*/ 	.word	0x00000000
        /*0748*/ 	.short	0x0101
        /*074a*/ 	.byte	0xff
	.zero		1


	//   ....[100]....
        /*074c*/ 	.word	0x00008690
        /*0750*/ 	.word	0x0000006c
        /*0754*/ 	.word	0x00000040
        /*0758*/ 	.short	0x010a
        /*075a*/ 	.byte	0xff
	.zero		1


	//   ....[101]....
        /*075c*/ 	.word	0x00008750
        /*0760*/ 	.word	0x0000006c
        /*0764*/ 	.word	0x00000040
        /*0768*/ 	.short	0x010a
        /*076a*/ 	.byte	0xff
	.zero		1


	//   ....[102]....
        /*076c*/ 	.word	0x00008b90
        /*0770*/ 	.word	0x000000ff
        /*0774*/ 	.word	0x00000000
        /*0778*/ 	.short	0x0101
        /*077a*/ 	.byte	0x04
	.zero		1


	//   ....[103]....
        /*077c*/ 	.word	0x00009340
        /*0780*/ 	.word	0x00000002
        /*0784*/ 	.word	0x00000000
        /*0788*/ 	.short	0x0101
        /*078a*/ 	.byte	0xff
	.zero		1


	//   ....[104]....
        /*078c*/ 	.word	0x000095f0
        /*0790*/ 	.word	0x000000ff
        /*0794*/ 	.word	0x00000000
        /*0798*/ 	.short	0x0101
        /*079a*/ 	.byte	0x04
	.zero		1


	//   ....[105]....
        /*079c*/ 	.word	0x00009610
        /*07a0*/ 	.word	0x00000000
        /*07a4*/ 	.word	0x00000100
        /*07a8*/ 	.short	0x010a
        /*07aa*/ 	.byte	0xff
	.zero		1


	//   ....[106]....
        /*07ac*/ 	.word	0x00009670
        /*07b0*/ 	.word	0x00000000
        /*07b4*/ 	.word	0x00000020
        /*07b8*/ 	.short	0x010a
        /*07ba*/ 	.byte	0xff
	.zero		1


	//   ....[107]....
        /*07bc*/ 	.word	0x000096d0
        /*07c0*/ 	.word	0x00000000
        /*07c4*/ 	.word	0x00000020
        /*07c8*/ 	.short	0x010a
        /*07ca*/ 	.byte	0xff
	.zero		1


	//   ....[108]....
        /*07cc*/ 	.word	0x00009720
        /*07d0*/ 	.word	0x00000003
        /*07d4*/ 	.word	0x00000090
        /*07d8*/ 	.short	0x010a
        /*07da*/ 	.byte	0xff
	.zero		1


	//   ....[109]....
        /*07dc*/ 	.word	0x00009780
        /*07e0*/ 	.word	0x00000000
        /*07e4*/ 	.word	0x00000000
        /*07e8*/ 	.short	0x010a
        /*07ea*/ 	.byte	0xff
	.zero		1


	//   ....[110]....
        /*07ec*/ 	.word	0x000097e0
        /*07f0*/ 	.word	0x00000000
        /*07f4*/ 	.word	0x00000000
        /*07f8*/ 	.short	0x010a
        /*07fa*/ 	.byte	0xff
	.zero		1


	//   ....[111]....
        /*07fc*/ 	.word	0x00009840
        /*0800*/ 	.word	0x00000000
        /*0804*/ 	.word	0x00000000
        /*0808*/ 	.short	0x010a
        /*080a*/ 	.byte	0xff
	.zero		1


	//   ....[112]....
        /*080c*/ 	.word	0x00009890
        /*0810*/ 	.word	0x00000002
        /*0814*/ 	.word	0x000000f0
        /*0818*/ 	.short	0x010a
        /*081a*/ 	.byte	0xff
	.zero		1


	//   ....[113]....
        /*081c*/ 	.word	0x000098f0
        /*0820*/ 	.word	0x00000002
        /*0824*/ 	.word	0x000000a0
        /*0828*/ 	.short	0x010a
        /*082a*/ 	.byte	0xff
	.zero		1


	//   ....[114]....
        /*082c*/ 	.word	0x00009940
        /*0830*/ 	.word	0x00000002
        /*0834*/ 	.word	0x00000090
        /*0838*/ 	.short	0x010a
        /*083a*/ 	.byte	0xff
	.zero		1


	//   ....[115]....
        /*083c*/ 	.word	0x000099a0
        /*0840*/ 	.word	0x00000000
        /*0844*/ 	.word	0x000000a0
        /*0848*/ 	.short	0x010a
        /*084a*/ 	.byte	0xff
	.zero		1


	//   ....[116]....
        /*084c*/ 	.word	0x000099f0
        /*0850*/ 	.word	0x00000000
        /*0854*/ 	.word	0x00000090
        /*0858*/ 	.short	0x010a
        /*085a*/ 	.byte	0xff
	.zero		1


	//   ....[117]....
        /*085c*/ 	.word	0x00009a50
        /*0860*/ 	.word	0x00000003
        /*0864*/ 	.word	0x000000d0
        /*0868*/ 	.short	0x010a
        /*086a*/ 	.byte	0xff
	.zero		1


	//   ....[118]....
        /*086c*/ 	.word	0x00009ab0
        /*0870*/ 	.word	0x00000000
        /*0874*/ 	.word	0x00000000
        /*0878*/ 	.short	0x010a
        /*087a*/ 	.byte	0xff
	.zero		1


	//   ....[119]....
        /*087c*/ 	.word	0x00009b10
        /*0880*/ 	.word	0x00000000
        /*0884*/ 	.word	0x00000000
        /*0888*/ 	.short	0x010a
        /*088a*/ 	.byte	0xff
	.zero		1


	//   ....[120]....
        /*088c*/ 	.word	0x00009b70
        /*0890*/ 	.word	0x00000000
        /*0894*/ 	.word	0x00000000
        /*0898*/ 	.short	0x010a
        /*089a*/ 	.byte	0xff
	.zero		1


	//   ....[121]....
        /*089c*/ 	.word	0x00009bd0
        /*08a0*/ 	.word	0x00000000
        /*08a4*/ 	.word	0x00000000
        /*08a8*/ 	.short	0x010a
        /*08aa*/ 	.byte	0xff
	.zero		1


	//   ....[122]....
        /*08ac*/ 	.word	0x00009c30
        /*08b0*/ 	.word	0x00000000
        /*08b4*/ 	.word	0x00000000
        /*08b8*/ 	.short	0x010a
        /*08ba*/ 	.byte	0xff
	.zero		1


	//   ....[123]....
        /*08bc*/ 	.word	0x00009c80
        /*08c0*/ 	.word	0x0000000c
        /*08c4*/ 	.word	0x00000090
        /*08c8*/ 	.short	0x010a
        /*08ca*/ 	.byte	0xff
	.zero		1


	//   ....[124]....
        /*08cc*/ 	.word	0x00009ce0
        /*08d0*/ 	.word	0x00000000
        /*08d4*/ 	.word	0x00000088
        /*08d8*/ 	.short	0x010a
        /*08da*/ 	.byte	0xff
	.zero		1


	//   ....[125]....
        /*08dc*/ 	.word	0x00009d40
        /*08e0*/ 	.word	0x00000000
        /*08e4*/ 	.word	0x00000060
        /*08e8*/ 	.short	0x010a
        /*08ea*/ 	.byte	0xff
	.zero		1


	//   ....[126]....
        /*08ec*/ 	.word	0x00009da0
        /*08f0*/ 	.word	0x00000000
        /*08f4*/ 	.word	0x00000068
        /*08f8*/ 	.short	0x010a
        /*08fa*/ 	.byte	0xff
	.zero		1


	//   ....[127]....
        /*08fc*/ 	.word	0x00009e00
        /*0900*/ 	.word	0x00000000
        /*0904*/ 	.word	0x00000070
        /*0908*/ 	.short	0x010a
        /*090a*/ 	.byte	0xff
	.zero		1


	//   ....[128]....
        /*090c*/ 	.word	0x00009e60
        /*0910*/ 	.word	0x00000000
        /*0914*/ 	.word	0x00000078
        /*0918*/ 	.short	0x010a
        /*091a*/ 	.byte	0xff
	.zero		1


	//   ....[129]....
        /*091c*/ 	.word	0x00009ec0
        /*0920*/ 	.word	0x00000000
        /*0924*/ 	.word	0x00000060
        /*0928*/ 	.short	0x010a
        /*092a*/ 	.byte	0xff
	.zero		1


	//   ....[130]....
        /*092c*/ 	.word	0x00009f20
        /*0930*/ 	.word	0x00000000
        /*0934*/ 	.word	0x00000068
        /*0938*/ 	.short	0x010a
        /*093a*/ 	.byte	0xff
	.zero		1


	//   ....[131]....
        /*093c*/ 	.word	0x00009f80
        /*0940*/ 	.word	0x00000000
        /*0944*/ 	.word	0x00000070
        /*0948*/ 	.short	0x010a
        /*094a*/ 	.byte	0xff
	.zero		1


	//   ....[132]....
        /*094c*/ 	.word	0x00009fd0
        /*0950*/ 	.word	0x00000003
        /*0954*/ 	.word	0x00000090
        /*0958*/ 	.short	0x010a
        /*095a*/ 	.byte	0xff
	.zero		1


	//   ....[133]....
        /*095c*/ 	.word	0x0000a030
        /*0960*/ 	.word	0x00000000
        /*0964*/ 	.word	0x00000040
        /*0968*/ 	.short	0x010a
        /*096a*/ 	.byte	0xff
	.zero		1


	//   ....[134]....
        /*096c*/ 	.word	0x0000a080
        /*0970*/ 	.word	0x00000062
        /*0974*/ 	.word	0x000000b0
        /*0978*/ 	.short	0x010a
        /*097a*/ 	.byte	0xff
	.zero		1


	//   ....[135]....
        /*097c*/ 	.word	0x0000a0d0
        /*0980*/ 	.word	0x00000003
        /*0984*/ 	.word	0x00000040
        /*0988*/ 	.short	0x010a
        /*098a*/ 	.byte	0xff
	.zero		1


	//   ....[136]....
        /*098c*/ 	.word	0x0000a120
        /*0990*/ 	.word	0x0000003f
        /*0994*/ 	.word	0x00000040
        /*0998*/ 	.short	0x010a
        /*099a*/ 	.byte	0xff
	.zero		1


	//   ....[137]....
        /*099c*/ 	.word	0x0000a170
        /*09a0*/ 	.word	0x0000006c
        /*09a4*/ 	.word	0x00000040
        /*09a8*/ 	.short	0x010a
        /*09aa*/ 	.byte	0xff
	.zero		1


	//----- nvinfo : EIATTR_NUM_MBARRIERS
	.align		4
.L_47:
        /*09ac*/ 	.byte	0x03, 0x38
        /*09ae*/ 	.short	0x0022


	//----- nvinfo : EIATTR_EXIT_INSTR_OFFSETS
	.align		4
        /*09b0*/ 	.byte	0x04, 0x1c
        /*09b2*/ 	.short	(.L_49 - .L_48)


	//   ....[0]....
.L_48:
        /*09b4*/ 	.word	0x00002970


	//   ....[1]....
        /*09b8*/ 	.word	0x00002e80


	//   ....[2]....
        /*09bc*/ 	.word	0x00002ee0


	//   ....[3]....
        /*09c0*/ 	.word	0x00003e60


	//   ....[4]....
        /*09c4*/ 	.word	0x00004fe0


	//   ....[5]....
        /*09c8*/ 	.word	0x00005020


	//   ....[6]....
        /*09cc*/ 	.word	0x000094d0


	//   ....[7]....
        /*09d0*/ 	.word	0x00009550


	//   ....[8]....
        /*09d4*/ 	.word	0x00009580


	//   ....[9]....
        /*09d8*/ 	.word	0x00009600


	//----- nvinfo : EIATTR_MAX_THREADS
	.align		4
.L_49:
        /*09dc*/ 	.byte	0x04, 0x05
        /*09de*/ 	.short	(.L_51 - .L_50)
.L_50:
        /*09e0*/ 	.word	0x00000100
        /*09e4*/ 	.word	0x00000001
        /*09e8*/ 	.word	0x00000001


	//----- nvinfo : EIATTR_CRS_STACK_SIZE
	.align		4
.L_51:
        /*09ec*/ 	.byte	0x04, 0x1e
        /*09ee*/ 	.short	(.L_53 - .L_52)
.L_52:
        /*09f0*/ 	.word	0x00000000


	//----- nvinfo : EIATTR_CBANK_PARAM_SIZE
	.align		4
.L_53:
        /*09f4*/ 	.byte	0x03, 0x19
        /*09f6*/ 	.short	0x0800


	//----- nvinfo : EIATTR_PARAM_CBANK
	.align		4
        /*09f8*/ 	.byte	0x04, 0x0a
        /*09fa*/ 	.short	(.L_55 - .L_54)
	.align		4
.L_54:
        /*09fc*/ 	.word	index@(.nv.constant0._ZN7cutlass13device_kernelINS_4gemm6kernel13GemmUniversalIN4cute5tupleIJiiiiEEENS1_10collective13CollectiveMmaINS1_35MainloopSm100TmaUmmaWarpSpecializedILi4ELi2ELi4ENS5_IJNS4_1CILi1EEENSA_ILi2EEESB_EEEEENS5_IJNSA_ILi64EEENSA_ILi256EEESF_EEENS_10bfloat16_tENS5_IJlSB_lEEESI_SJ_NS4_8TiledMMAINS4_8MMA_AtomIJNS4_20SM100_MMA_F16BF16_SSISI_SI_fLi64ELi256ELNS4_4UMMA5MajorE0ELSO_0ELNSN_7ScaleInE0ELSP_0EEEEEENS4_6LayoutINS5_IJSB_SB_SB_EEENS5_IJNSA_ILi0EEESU_SU_EEEEENS5_IJNS4_10UnderscoreESX_SX_EEEEENS4_23SM90_TMA_LOAD_MULTICASTENS4_14ComposedLayoutINS4_7SwizzleILi3ELi4ELi3EEENS4_18smem_ptr_flag_bitsILi16EEENSS_INS5_IJNSA_ILi8EEESF_EEENS5_IJSF_SB_EEEEEEEvNS4_8identityENS4_13SM90_TMA_LOADES1A_vS1B_EENS_8epilogue10collective18CollectiveEpilogueINS1E_23Sm100TmaWarpSpecializedILi4ELi2ELi32ELb1ELb0EEEJSH_NS5_IJNSS_ISF_SB_EES1J_EEESI_SJ_SI_SJ_NS1E_6fusion15FusionCallbacksIS1I_NS1L_17LinearCombinationISI_fSI_fLNS_15FloatRoundStyleE2EEESH_S1K_JEEENS4_5SM1004TMEM4LOAD26SM100_TMEM_LOAD_16dp256b8xES1C_S1A_NS4_17SM75_U32x4_LDSM_NENS4_14SM90_TMA_STOREES1A_NS4_17SM90_U32x4_STSM_NENS4_39AutoVectorizingCopyWithAssumedAlignmentILi128EEEEEEvvEEEEvNT_6ParamsE)
        /*0a00*/ 	.short	0x0380
        /*0a02*/ 	.short	0x0800


	//----- nvinfo : EIATTR_SW_WAR
	.align		4
.L_55:
        /*0a04*/ 	.byte	0x04, 0x36
        /*0a06*/ 	.short	(.L_57 - .L_56)
.L_56:
        /*0a08*/ 	.word	0x00000008
.L_57:


//--------------------- .nv.callgraph             --------------------------
	.section	.nv.callgraph,"",@"SHT_CUDA_CALLGRAPH"
	.align	4
	.sectionentsize	8
	.align		4
        /*0000*/ 	.word	0x00000000
	.align		4
        /*0004*/ 	.word	0xffffffff
	.align		4
        /*0008*/ 	.word	index@(_ZN7cutlass13device_kernelINS_4gemm6kernel13GemmUniversalIN4cute5tupleIJiiiiEEENS1_10collective13CollectiveMmaINS1_35MainloopSm100TmaUmmaWarpSpecializedILi4ELi2ELi4ENS5_IJNS4_1CILi1EEENSA_ILi2EEESB_EEEEENS5_IJNSA_ILi64EEENSA_ILi256EEESF_EEENS_10bfloat16_tENS5_IJlSB_lEEESI_SJ_NS4_8TiledMMAINS4_8MMA_AtomIJNS4_20SM100_MMA_F16BF16_SSISI_SI_fLi64ELi256ELNS4_4UMMA5MajorE0ELSO_0ELNSN_7ScaleInE0ELSP_0EEEEEENS4_6LayoutINS5_IJSB_SB_SB_EEENS5_IJNSA_ILi0EEESU_SU_EEEEENS5_IJNS4_10UnderscoreESX_SX_EEEEENS4_23SM90_TMA_LOAD_MULTICASTENS4_14ComposedLayoutINS4_7SwizzleILi3ELi4ELi3EEENS4_18smem_ptr_flag_bitsILi16EEENSS_INS5_IJNSA_ILi8EEESF_EEENS5_IJSF_SB_EEEEEEEvNS4_8identityENS4_13SM90_TMA_LOADES1A_vS1B_EENS_8epilogue10collective18CollectiveEpilogueINS1E_23Sm100TmaWarpSpecializedILi4ELi2ELi32ELb1ELb0EEEJSH_NS5_IJNSS_ISF_SB_EES1J_EEESI_SJ_SI_SJ_NS1E_6fusion15FusionCallbacksIS1I_NS1L_17LinearCombinationISI_fSI_fLNS_15FloatRoundStyleE2EEESH_S1K_JEEENS4_5SM1004TMEM4LOAD26SM100_TMEM_LOAD_16dp256b8xES1C_S1A_NS4_17SM75_U32x4_LDSM_NENS4_14SM90_TMA_STOREES1A_NS4_17SM90_U32x4_STSM_NENS4_39AutoVectorizingCopyWithAssumedAlignmentILi128EEEEEEvvEEEEvNT_6ParamsE)
	.align		4
        /*000c*/ 	.word	index@(__assertfail)
	.align		4
        /*0010*/ 	.word	0x00000000
	.align		4
        /*0014*/ 	.word	0xfffffffe
	.align		4
        /*0018*/ 	.word	0x00000000
	.align		4
        /*001c*/ 	.word	0xfffffffd
	.align		4
        /*0020*/ 	.word	0x00000000
	.align		4
        /*0024*/ 	.word	0xfffffffc


//--------------------- .nv.constant4             --------------------------
	.section	.nv.constant4,"a",@progbits
	.align	8
	.align		8
.nv.constant4:
        /*0000*/ 	.dword	__assertfail
	.align		8
        /*0008*/ 	.dword	__unnamed_1
	.align		8
        /*0010*/ 	.dword	__unnamed_2
	.align		8
        /*0018*/ 	.dword	_ZN39_INTERNAL_a7c8e60d_4_k_cu_5419eaea_78834cuda3std3__45__cpo5beginE
	.align		8
        /*0020*/ 	.dword	_ZN39_INTERNAL_a7c8e60d_4_k_cu_5419eaea_78834cuda3std3__45__cpo3endE
	.align		8
        /*0028*/ 	.dword	_ZN39_INTERNAL_a7c8e60d_4_k_cu_5419eaea_78834cuda3std3__45__cpo6cbeginE
	.align		8
        /*0030*/ 	.dword	_ZN39_INTERNAL_a7c8e60d_4_k_cu_5419eaea_78834cuda3std3__45__cpo4cendE
	.align		8
        /*0038*/ 	.dword	_ZN39_INTERNAL_a7c8e60d_4_k_cu_5419eaea_78834cuda3std3__441_GLOBAL__N__a7c8e60d_4_k_cu_5419eaea_78836ignoreE
	.align		8
        /*0040*/ 	.dword	_ZN39_INTERNAL_a7c8e60d_4_k_cu_5419eaea_78834cuda3std3__419piecewise_constructE
	.align		8
        /*0048*/ 	.dword	_ZN39_INTERNAL_a7c8e60d_4_k_cu_5419eaea_78834cuda3std3__48in_placeE
	.align		8
        /*0050*/ 	.dword	_ZN39_INTERNAL_a7c8e60d_4_k_cu_5419eaea_78834cuda3std6ranges3__45__cpo4swapE
	.align		8
        /*0058*/ 	.dword	_ZN39_INTERNAL_a7c8e60d_4_k_cu_5419eaea_78834cuda3std6ranges3__45__cpo9iter_moveE
	.align		8
        /*0060*/ 	.dword	_ZN39_INTERNAL_a7c8e60d_4_k_cu_5419eaea_78834cute7productE
	.align		8
        /*0068*/ 	.dword	_ZN39_INTERNAL_a7c8e60d_4_k_cu_5419eaea_78834cute1_E
	.align		8
        /*0070*/ 	.dword	$str$25
	.align		8
        /*0078*/ 	.dword	$str$26
	.align		8
        /*0080*/ 	.dword	$str$27
	.align		8
        /*0088*/ 	.dword	$str$28


//--------------------- .text._ZN7cutlass13device_kernelINS_4gemm6kernel13GemmUniversalIN4cute5tupleIJiiiiEEENS1_10collective13CollectiveMmaINS1_35MainloopSm100TmaUmmaWarpSpecializedILi4ELi2ELi4ENS5_IJNS4_1CILi1EEENSA_ILi2EEESB_EEEEENS5_IJNSA_ILi64EEENSA_ILi256EEESF_EEENS_10bfloat16_tENS5_IJlSB_lEEESI_SJ_NS4_8TiledMMAINS4_8MMA_AtomIJNS4_20SM100_MMA_F16BF16_SSISI_SI_fLi64ELi256ELNS4_4UMMA5MajorE0ELSO_0ELNSN_7ScaleInE0ELSP_0EEEEEENS4_6LayoutINS5_IJSB_SB_SB_EEENS5_IJNSA_ILi0EEESU_SU_EEEEENS5_IJNS4_10UnderscoreESX_SX_EEEEENS4_23SM90_TMA_LOAD_MULTICASTENS4_14ComposedLayoutINS4_7SwizzleILi3ELi4ELi3EEENS4_18smem_ptr_flag_bitsILi16EEENSS_INS5_IJNSA_ILi8EEESF_EEENS5_IJSF_SB_EEEEEEEvNS4_8identityENS4_13SM90_TMA_LOADES1A_vS1B_EENS_8epilogue10collective18CollectiveEpilogueINS1E_23Sm100TmaWarpSpecializedILi4ELi2ELi32ELb1ELb0EEEJSH_NS5_IJNSS_ISF_SB_EES1J_EEESI_SJ_SI_SJ_NS1E_6fusion15FusionCallbacksIS1I_NS1L_17LinearCombinationISI_fSI_fLNS_15FloatRoundStyleE2EEESH_S1K_JEEENS4_5SM1004TMEM4LOAD26SM100_TMEM_LOAD_16dp256b8xES1C_S1A_NS4_17SM75_U32x4_LDSM_NENS4_14SM90_TMA_STOREES1A_NS4_17SM90_U32x4_STSM_NENS4_39AutoVectorizingCopyWithAssumedAlignmentILi128EEEEEEvvEEEEvNT_6ParamsE --------------------------
	.section	.text._ZN7cutlass13device_kernelINS_4gemm6kernel13GemmUniversalIN4cute5tupleIJiiiiEEENS1_10collective13CollectiveMmaINS1_35MainloopSm100TmaUmmaWarpSpecializedILi4ELi2ELi4ENS5_IJNS4_1CILi1EEENSA_ILi2EEESB_EEEEENS5_IJNSA_ILi64EEENSA_ILi256EEESF_EEENS_10bfloat16_tENS5_IJlSB_lEEESI_SJ_NS4_8TiledMMAINS4_8MMA_AtomIJNS4_20SM100_MMA_F16BF16_SSISI_SI_fLi64ELi256ELNS4_4UMMA5MajorE0ELSO_0ELNSN_7ScaleInE0ELSP_0EEEEEENS4_6LayoutINS5_IJSB_SB_SB_EEENS5_IJNSA_ILi0EEESU_SU_EEEEENS5_IJNS4_10UnderscoreESX_SX_EEEEENS4_23SM90_TMA_LOAD_MULTICASTENS4_14ComposedLayoutINS4_7SwizzleILi3ELi4ELi3EEENS4_18smem_ptr_flag_bitsILi16EEENSS_INS5_IJNSA_ILi8EEESF_EEENS5_IJSF_SB_EEEEEEEvNS4_8identityENS4_13SM90_TMA_LOADES1A_vS1B_EENS_8epilogue10collective18CollectiveEpilogueINS1E_23Sm100TmaWarpSpecializedILi4ELi2ELi32ELb1ELb0EEEJSH_NS5_IJNSS_ISF_SB_EES1J_EEESI_SJ_SI_SJ_NS1E_6fusion15FusionCallbacksIS1I_NS1L_17LinearCombinationISI_fSI_fLNS_15FloatRoundStyleE2EEESH_S1K_JEEENS4_5SM1004TMEM4LOAD26SM100_TMEM_LOAD_16dp256b8xES1C_S1A_NS4_17SM75_U32x4_LDSM_NENS4_14SM90_TMA_STOREES1A_NS4_17SM90_U32x4_STSM_NENS4_39AutoVectorizingCopyWithAssumedAlignmentILi128EEEEEEvvEEEEvNT_6ParamsE,"ax",@progbits
	.align	128
.text._ZN7cutlass13device_kernelINS_4gemm6kernel13GemmUniversalIN4cute5tupleIJiiiiEEENS1_10collective13CollectiveMmaINS1_35MainloopSm100TmaUmmaWarpSpecializedILi4ELi2ELi4ENS5_IJNS4_1CILi1EEENSA_ILi2EEESB_EEEEENS5_IJNSA_ILi64EEENSA_ILi256EEESF_EEENS_10bfloat16_tENS5_IJlSB_lEEESI_SJ_NS4_8TiledMMAINS4_8MMA_AtomIJNS4_20SM100_MMA_F16BF16_SSISI_SI_fLi64ELi256ELNS4_4UMMA5MajorE0ELSO_0ELNSN_7ScaleInE0ELSP_0EEEEEENS4_6LayoutINS5_IJSB_SB_SB_EEENS5_IJNSA_ILi0EEESU_SU_EEEEENS5_IJNS4_10UnderscoreESX_SX_EEEEENS4_23SM90_TMA_LOAD_MULTICASTENS4_14ComposedLayoutINS4_7SwizzleILi3ELi4ELi3EEENS4_18smem_ptr_flag_bitsILi16EEENSS_INS5_IJNSA_ILi8EEESF_EEENS5_IJSF_SB_EEEEEEEvNS4_8identityENS4_13SM90_TMA_LOADES1A_vS1B_EENS_8epilogue10collective18CollectiveEpilogueINS1E_23Sm100TmaWarpSpecializedILi4ELi2ELi32ELb1ELb0EEEJSH_NS5_IJNSS_ISF_SB_EES1J_EEESI_SJ_SI_SJ_NS1E_6fusion15FusionCallbacksIS1I_NS1L_17LinearCombinationISI_fSI_fLNS_15FloatRoundStyleE2EEESH_S1K_JEEENS4_5SM1004TMEM4LOAD26SM100_TMEM_LOAD_16dp256b8xES1C_S1A_NS4_17SM75_U32x4_LDSM_NENS4_14SM90_TMA_STOREES1A_NS4_17SM90_U32x4_STSM_NENS4_39AutoVectorizingCopyWithAssumedAlignmentILi128EEEEEEvvEEEEvNT_6ParamsE:
        .type           _ZN7cutlass13device_kernelINS_4gemm6kernel13GemmUniversalIN4cute5tupleIJiiiiEEENS1_10collective13CollectiveMmaINS1_35MainloopSm100TmaUmmaWarpSpecializedILi4ELi2ELi4ENS5_IJNS4_1CILi1EEENSA_ILi2EEESB_EEEEENS5_IJNSA_ILi64EEENSA_ILi256EEESF_EEENS_10bfloat16_tENS5_IJlSB_lEEESI_SJ_NS4_8TiledMMAINS4_8MMA_AtomIJNS4_20SM100_MMA_F16BF16_SSISI_SI_fLi64ELi256ELNS4_4UMMA5MajorE0ELSO_0ELNSN_7ScaleInE0ELSP_0EEEEEENS4_6LayoutINS5_IJSB_SB_SB_EEENS5_IJNSA_ILi0EEESU_SU_EEEEENS5_IJNS4_10UnderscoreESX_SX_EEEEENS4_23SM90_TMA_LOAD_MULTICASTENS4_14ComposedLayoutINS4_7SwizzleILi3ELi4ELi3EEENS4_18smem_ptr_flag_bitsILi16EEENSS_INS5_IJNSA_ILi8EEESF_EEENS5_IJSF_SB_EEEEEEEvNS4_8identityENS4_13SM90_TMA_LOADES1A_vS1B_EENS_8epilogue10collective18CollectiveEpilogueINS1E_23Sm100TmaWarpSpecializedILi4ELi2ELi32ELb1ELb0EEEJSH_NS5_IJNSS_ISF_SB_EES1J_EEESI_SJ_SI_SJ_NS1E_6fusion15FusionCallbacksIS1I_NS1L_17LinearCombinationISI_fSI_fLNS_15FloatRoundStyleE2EEESH_S1K_JEEENS4_5SM1004TMEM4LOAD26SM100_TMEM_LOAD_16dp256b8xES1C_S1A_NS4_17SM75_U32x4_LDSM_NENS4_14SM90_TMA_STOREES1A_NS4_17SM90_U32x4_STSM_NENS4_39AutoVectorizingCopyWithAssumedAlignmentILi128EEEEEEvvEEEEvNT_6ParamsE,@function
        .size           _ZN7cutlass13device_kernelINS_4gemm6kernel13GemmUniversalIN4cute5tupleIJiiiiEEENS1_10collective13CollectiveMmaINS1_35MainloopSm100TmaUmmaWarpSpecializedILi4ELi2ELi4ENS5_IJNS4_1CILi1EEENSA_ILi2EEESB_EEEEENS5_IJNSA_ILi64EEENSA_ILi256EEESF_EEENS_10bfloat16_tENS5_IJlSB_lEEESI_SJ_NS4_8TiledMMAINS4_8MMA_AtomIJNS4_20SM100_MMA_F16BF16_SSISI_SI_fLi64ELi256ELNS4_4UMMA5MajorE0ELSO_0ELNSN_7ScaleInE0ELSP_0EEEEEENS4_6LayoutINS5_IJSB_SB_SB_EEENS5_IJNSA_ILi0EEESU_SU_EEEEENS5_IJNS4_10UnderscoreESX_SX_EEEEENS4_23SM90_TMA_LOAD_MULTICASTENS4_14ComposedLayoutINS4_7SwizzleILi3ELi4ELi3EEENS4_18smem_ptr_flag_bitsILi16EEENSS_INS5_IJNSA_ILi8EEESF_EEENS5_IJSF_SB_EEEEEEEvNS4_8identityENS4_13SM90_TMA_LOADES1A_vS1B_EENS_8epilogue10collective18CollectiveEpilogueINS1E_23Sm100TmaWarpSpecializedILi4ELi2ELi32ELb1ELb0EEEJSH_NS5_IJNSS_ISF_SB_EES1J_EEESI_SJ_SI_SJ_NS1E_6fusion15FusionCallbacksIS1I_NS1L_17LinearCombinationISI_fSI_fLNS_15FloatRoundStyleE2EEESH_S1K_JEEENS4_5SM1004TMEM4LOAD26SM100_TMEM_LOAD_16dp256b8xES1C_S1A_NS4_17SM75_U32x4_LDSM_NENS4_14SM90_TMA_STOREES1A_NS4_17SM90_U32x4_STSM_NENS4_39AutoVectorizingCopyWithAssumedAlignmentILi128EEEEEEvvEEEEvNT_6ParamsE,(.L_x_183 - _ZN7cutlass13device_kernelINS_4gemm6kernel13GemmUniversalIN4cute5tupleIJiiiiEEENS1_10collective13CollectiveMmaINS1_35MainloopSm100TmaUmmaWarpSpecializedILi4ELi2ELi4ENS5_IJNS4_1CILi1EEENSA_ILi2EEESB_EEEEENS5_IJNSA_ILi64EEENSA_ILi256EEESF_EEENS_10bfloat16_tENS5_IJlSB_lEEESI_SJ_NS4_8TiledMMAINS4_8MMA_AtomIJNS4_20SM100_MMA_F16BF16_SSISI_SI_fLi64ELi256ELNS4_4UMMA5MajorE0ELSO_0ELNSN_7ScaleInE0ELSP_0EEEEEENS4_6LayoutINS5_IJSB_SB_SB_EEENS5_IJNSA_ILi0EEESU_SU_EEEEENS5_IJNS4_10UnderscoreESX_SX_EEEEENS4_23SM90_TMA_LOAD_MULTICASTENS4_14ComposedLayoutINS4_7SwizzleILi3ELi4ELi3EEENS4_18smem_ptr_flag_bitsILi16EEENSS_INS5_IJNSA_ILi8EEESF_EEENS5_IJSF_SB_EEEEEEEvNS4_8identityENS4_13SM90_TMA_LOADES1A_vS1B_EENS_8epilogue10collective18CollectiveEpilogueINS1E_23Sm100TmaWarpSpecializedILi4ELi2ELi32ELb1ELb0EEEJSH_NS5_IJNSS_ISF_SB_EES1J_EEESI_SJ_SI_SJ_NS1E_6fusion15FusionCallbacksIS1I_NS1L_17LinearCombinationISI_fSI_fLNS_15FloatRoundStyleE2EEESH_S1K_JEEENS4_5SM1004TMEM4LOAD26SM100_TMEM_LOAD_16dp256b8xES1C_S1A_NS4_17SM75_U32x4_LDSM_NENS4_14SM90_TMA_STOREES1A_NS4_17SM90_U32x4_STSM_NENS4_39AutoVectorizingCopyWithAssumedAlignmentILi128EEEEEEvvEEEEvNT_6ParamsE)
        .other          _ZN7cutlass13device_kernelINS_4gemm6kernel13GemmUniversalIN4cute5tupleIJiiiiEEENS1_10collective13CollectiveMmaINS1_35MainloopSm100TmaUmmaWarpSpecializedILi4ELi2ELi4ENS5_IJNS4_1CILi1EEENSA_ILi2EEESB_EEEEENS5_IJNSA_ILi64EEENSA_ILi256EEESF_EEENS_10bfloat16_tENS5_IJlSB_lEEESI_SJ_NS4_8TiledMMAINS4_8MMA_AtomIJNS4_20SM100_MMA_F16BF16_SSISI_SI_fLi64ELi256ELNS4_4UMMA5MajorE0ELSO_0ELNSN_7ScaleInE0ELSP_0EEEEEENS4_6LayoutINS5_IJSB_SB_SB_EEENS5_IJNSA_ILi0EEESU_SU_EEEEENS5_IJNS4_10UnderscoreESX_SX_EEEEENS4_23SM90_TMA_LOAD_MULTICASTENS4_14ComposedLayoutINS4_7SwizzleILi3ELi4ELi3EEENS4_18smem_ptr_flag_bitsILi16EEENSS_INS5_IJNSA_ILi8EEESF_EEENS5_IJSF_SB_EEEEEEEvNS4_8identityENS4_13SM90_TMA_LOADES1A_vS1B_EENS_8epilogue10collective18CollectiveEpilogueINS1E_23Sm100TmaWarpSpecializedILi4ELi2ELi32ELb1ELb0EEEJSH_NS5_IJNSS_ISF_SB_EES1J_EEESI_SJ_SI_SJ_NS1E_6fusion15FusionCallbacksIS1I_NS1L_17LinearCombinationISI_fSI_fLNS_15FloatRoundStyleE2EEESH_S1K_JEEENS4_5SM1004TMEM4LOAD26SM100_TMEM_LOAD_16dp256b8xES1C_S1A_NS4_17SM75_U32x4_LDSM_NENS4_14SM90_TMA_STOREES1A_NS4_17SM90_U32x4_STSM_NENS4_39AutoVectorizingCopyWithAssumedAlignmentILi128EEEEEEvvEEEEvNT_6ParamsE,@"STO_CUDA_ENTRY STV_DEFAULT"
_ZN7cutlass13device_kernelINS_4gemm6kernel13GemmUniversalIN4cute5tupleIJiiiiEEENS1_10collective13CollectiveMmaINS1_35MainloopSm100TmaUmmaWarpSpecializedILi4ELi2ELi4ENS5_IJNS4_1CILi1EEENSA_ILi2EEESB_EEEEENS5_IJNSA_ILi64EEENSA_ILi256EEESF_EEENS_10bfloat16_tENS5_IJlSB_lEEESI_SJ_NS4_8TiledMMAINS4_8MMA_AtomIJNS4_20SM100_MMA_F16BF16_SSISI_SI_fLi64ELi256ELNS4_4UMMA5MajorE0ELSO_0ELNSN_7ScaleInE0ELSP_0EEEEEENS4_6LayoutINS5_IJSB_SB_SB_EEENS5_IJNSA_ILi0EEESU_SU_EEEEENS5_IJNS4_10UnderscoreESX_SX_EEEEENS4_23SM90_TMA_LOAD_MULTICASTENS4_14ComposedLayoutINS4_7SwizzleILi3ELi4ELi3EEENS4_18smem_ptr_flag_bitsILi16EEENSS_INS5_IJNSA_ILi8EEESF_EEENS5_IJSF_SB_EEEEEEEvNS4_8identityENS4_13SM90_TMA_LOADES1A_vS1B_EENS_8epilogue10collective18CollectiveEpilogueINS1E_23Sm100TmaWarpSpecializedILi4ELi2ELi32ELb1ELb0EEEJSH_NS5_IJNSS_ISF_SB_EES1J_EEESI_SJ_SI_SJ_NS1E_6fusion15FusionCallbacksIS1I_NS1L_17LinearCombinationISI_fSI_fLNS_15FloatRoundStyleE2EEESH_S1K_JEEENS4_5SM1004TMEM4LOAD26SM100_TMEM_LOAD_16dp256b8xES1C_S1A_NS4_17SM75_U32x4_LDSM_NENS4_14SM90_TMA_STOREES1A_NS4_17SM90_U32x4_STSM_NENS4_39AutoVectorizingCopyWithAssumedAlignmentILi128EEEEEEvvEEEEvNT_6ParamsE:
[----:B------:R-:W1:Y:S01]  /*0000*/  LDC R1, c[0x0][0x37c] ;  /* 0x0000df00ff017b82 */ /* 0x000e620000000800 */
[----:B------:R-:W2:Y:S01]  /*0010*/  S2R R94, SR_TID.X ;  /* 0x00000000005e7919 */ /* 0x000ea20000002100 */
[----:B------:R-:W3:Y:S01]  /*0020*/  LDCU.64 UR8, c[0x0][0x890] ;  /* 0x00011200ff0877ac */ /* 0x000ee20008000a00 */
[----:B------:R-:W-:Y:S02]  /*0030*/  PRMT R81, RZ, 0x7610, R81 ;  /* 0x00007610ff517816 */ /* 0x000fe40000000051 */
[----:B------:R-:W-:Y:S01]  /*0040*/  ELECT P3, URZ, PT ;  /* 0x0000000000ff782f */ /* 0x000fe20003860000 */
[----:B---3--:R-:W-:-:S04]  /*0050*/  UISETP.NE.U32.AND UP0, UPT, UR8, URZ, UPT ;  /* 0x000000ff0800728c */ /* 0x008fc8000bf05070 */
[----:B------:R-:W-:Y:S01]  /*0060*/  UISETP.NE.AND.EX UP0, UPT, UR9, URZ, UPT, UP0 ;  /* 0x000000ff0900728c */ /* 0x000fe2000bf05300 */
[----:B--2---:R-:W-:-:S05]  /*0070*/  SHF.R.U32.HI R82, RZ, 0x5, R94 ;  /* 0x00000005ff527819 */ /* 0x004fca000001165e */
[----:B------:R-:W2:Y:S02]  /*0080*/  SHFL.IDX PT, R0, R82, RZ, 0x1f ;  /* 0x00001fff52007589 */ /* 0x000ea400000e0000 */
[----:B--2---:R-:W-:Y:S01]  /*0090*/  R2UR UR17, R0 ;  /* 0x00000000001172ca */ /* 0x004fe200000e0000 */
[----:B-1----:R-:W-:-:S14]  /*00a0*/  BRA.U UP0, `(.L_x_0) ;  /* 0x0000000100307547 */ /* 0x002fdc000b800000 */
[----:B------:R-:W1:Y:S02]  /*00b0*/  LDCU.64 UR4, c[0x0][0x888] ;  /* 0x00011100ff0477ac */ /* 0x000e640008000a00 */
[----:B-1----:R-:W-:-:S04]  /*00c0*/  UISETP.NE.U32.AND UP0, UPT, UR4, URZ, UPT ;  /* 0x000000ff0400728c */ /* 0x002fc8000bf05070 */
[----:B------:R-:W-:-:S09]  /*00d0*/  UISETP.NE.AND.EX UP0, UPT, UR5, URZ, UPT, UP0 ;  /* 0x000000ff0500728c */ /* 0x000fd2000bf05300 */
[----:B------:R-:W-:Y:S05]  /*00e0*/  BRA.U !UP0, `(.L_x_1) ;  /* 0x0000000108147547 */ /* 0x000fea000b800000 */
[----:B------:R-:W1:Y:S01]  /*00f0*/  LDC.64 R2, c[0x0][0x888] ;  /* 0x00022200ff027b82 */ /* 0x000e620000000a00 */
[----:B------:R-:W1:Y:S02]  /*0100*/  LDCU.64 UR4, c[0x0][0x358] ;  /* 0x00006b00ff0477ac */ /* 0x000e640008000a00 */
[----:B-1----:R1:W5:Y:S01]  /*0110*/  LDG.E R41, desc[UR4][R2.64] ;  /* 0x0000000402297981 */ /* 0x002362000c1e1900 */
[----:B------:R-:W-:Y:S01]  /*0120*/  HFMA2 R81, -RZ, RZ, 0, 5.9604644775390625e-08 ;  /* 0x00000001ff517431 */ /* 0x000fe200000001ff */
[----:B------:R-:W-:Y:S05]  /*0130*/  BRA `(.L_x_0) ;  /* 0x00000000000c7947 */ /* 0x000fea0003800000 */
.L_x_1:
[----:B------:R-:W1:Y:S01]  /*0140*/  LDCU UR4, c[0x0][0x880] ;  /* 0x00011000ff0477ac */ /* 0x000e620008000800 */
[----:B------:R-:W-:Y:S01]  /*0150*/  HFMA2 R81, -RZ, RZ, 0, 5.9604644775390625e-08 ;  /* 0x00000001ff517431 */ /* 0x000fe200000001ff */
[----:B-1----:R-:W-:-:S07]  /*0160*/  MOV R41, UR4 ;  /* 0x0000000400297c02 */ /* 0x002fce0008000f00 */
.L_x_0:
[----:B------:R-:W2:Y:S02]  /*0170*/  LDCU.64 UR4, c[0x0][0x8b0] ;  /* 0x00011600ff0477ac */ /* 0x000ea40008000a00 */
[----:B--2---:R-:W-:-:S04]  /*0180*/  UISETP.NE.U32.AND UP0, UPT, UR4, URZ, UPT ;  /* 0x000000ff0400728c */ /* 0x004fc8000bf05070 */
[----:B------:R-:W-:-:S09]  /*0190*/  UISETP.NE.AND.EX UP0, UPT, UR5, URZ, UPT, UP0 ;  /* 0x000000ff0500728c */ /* 0x000fd2000bf05300 */
[----:B------:R-:W-:Y:S05]  /*01a0*/  BRA.U UP0, `(.L_x_2) ;  /* 0x0000000100287547 */ /* 0x000fea000b800000 */
[----:B------:R-:W2:Y:S02]  /*01b0*/  LDCU.64 UR4, c[0x0][0x8a8] ;  /* 0x00011500ff0477ac */ /* 0x000ea40008000a00 */
[----:B--2---:R-:W-:-:S04]  /*01c0*/  UISETP.NE.U32.AND UP0, UPT, UR4, URZ, UPT ;  /* 0x000000ff0400728c */ /* 0x004fc8000bf05070 */
[----:B------:R-:W-:-:S09]  /*01d0*/  UISETP.NE.AND.EX UP0, UPT, UR5, URZ, UPT, UP0 ;  /* 0x000000ff0500728c */ /* 0x000fd2000bf05300 */
[----:B------:R-:W-:Y:S05]  /*01e0*/  BRA.U !UP0, `(.L_x_3) ;  /* 0x0000000108107547 */ /* 0x000fea000b800000 */
[----:B------:R-:W2:Y:S01]  /*01f0*/  LDC.64 R38, c[0x0][0x8a8] ;  /* 0x00022a00ff267b82 */ /* 0x000ea20000000a00 */
[----:B------:R-:W2:Y:S02]  /*0200*/  LDCU.64 UR4, c[0x0][0x358] ;  /* 0x00006b00ff0477ac */ /* 0x000ea40008000a00 */
[----:B--2---:R2:W5:Y:S01]  /*0210*/  LDG.E R38, desc[UR4][R38.64] ;  /* 0x0000000426267981 */ /* 0x004562000c1e1900 */
[----:B------:R-:W-:Y:S05]  /*0220*/  BRA `(.L_x_2) ;  /* 0x0000000000087947 */ /* 0x000fea0003800000 */
.L_x_3:
[----:B------:R-:W2:Y:S02]  /*0230*/  LDCU UR4, c[0x0][0x8a0] ;  /* 0x00011400ff0477ac */ /* 0x000ea40008000800 */
[----:B--2---:R-:W-:Y:S02]  /*0240*/  MOV R38, UR4 ;  /* 0x0000000400267c02 */ /* 0x004fe40008000f00 */
.L_x_2:
[----:B------:R-:W-:Y:S01]  /*0250*/  IMAD.U32 R0, RZ, RZ, UR17 ;  /* 0x00000011ff007e24 */ /* 0x000fe2000f8e00ff */
[----:B------:R-:W-:Y:S04]  /*0260*/  BSSY.RECONVERGENT B0, `(.L_x_4) ;  /* 0x000000c000007945 */ /* 0x000fe80003800200 */
[C---:B------:R-:W-:Y:S02]  /*0270*/  ISETP.NE.OR P1, PT, R0.reuse, 0x1, !P3 ;  /* 0x000000010000780c */ /* 0x040fe40005f25670 */
[----:B------:R-:W-:-:S11]  /*0280*/  ISETP.NE.OR P0, PT, R0, 0x3, !P3 ;  /* 0x000000030000780c */ /* 0x000fd60005f05670 */
[----:B------:R-:W-:Y:S05]  /*0290*/  @P1 BRA `(.L_x_5) ;  /* 0x0000000000201947 */ /* 0x000fea0003800000 */
[----:B------:R-:W3:Y:S02]  /*02a0*/  LDCU.64 UR4, c[0x0][0x348] ;  /* 0x00006900ff0477ac */ /* 0x000ee40008000a00 */
[----:B---3--:R-:W-:Y:S02]  /*02b0*/  UIADD3 UR6, UP1, UPT, UR4, 0x80, URZ ;  /* 0x0000008004067890 */ /* 0x008fe4000ff3e0ff */
[----:B------:R-:W-:Y:S02]  /*02c0*/  UIADD3 UR4, UP0, UPT, UR4, 0x180, URZ ;  /* 0x0000018004047890 */ /* 0x000fe4000ff1e0ff */
[----:B------:R-:W-:Y:S02]  /*02d0*/  UIADD3.X UR7, UPT, UPT, URZ, UR5, URZ, UP1, !UPT ;  /* 0x00000005ff077290 */ /* 0x000fe40008ffe4ff */
[----:B------:R-:W-:-:S07]  /*02e0*/  UIADD3.X UR5, UPT, UPT, URZ, UR5, URZ, UP0, !UPT ;  /* 0x00000005ff057290 */ /* 0x000fce00087fe4ff */
[----:B------:R3:W-:Y:S02]  /*02f0*/  UTMACCTL.PF [UR6] ;  /* 0x00000000060079b9 */ /* 0x0007e40008040000 */
[----:B------:R3:W-:Y:S02]  /*0300*/  UTMACCTL.PF [UR4] ;  /* 0x00000000040079b9 */ /* 0x0007e40008040000 */
[----:B---3--:R-:W-:Y:S01]  /*0310*/  NOP ;  /* 0x0000000000007918 */ /* 0x008fe20000000000 */
.L_x_5:
[----:B------:R-:W-:Y:S05]  /*0320*/  BSYNC.RECONVERGENT B0 ;  /* 0x0000000000007941 */ /* 0x000fea0003800200 */
.L_x_4:
[----:B------:R-:W-:Y:S04]  /*0330*/  BSSY.RECONVERGENT B0, `(.L_x_6) ;  /* 0x000000a000007945 */ /* 0x000fe80003800200 */
        /* <DEDUP_REMOVED lines=9> */
.L_x_7:
[----:B------:R-:W-:Y:S05]  /*03d0*/  BSYNC.RECONVERGENT B0 ;  /* 0x0000000000007941 */ /* 0x000fea0003800200 */
.L_x_6:
[----:B------:R-:W3:Y:S01]  /*03e0*/  LDCU.64 UR4, c[0x0][0x888] ;  /* 0x00011100ff0477ac */ /* 0x000ee20008000a00 */
[----:B------:R-:W-:Y:S02]  /*03f0*/  UISETP.EQ.U32.AND UP1, UPT, UR8, URZ, UPT ;  /* 0x000000ff0800728c */ /* 0x000fe4000bf22070 */
[----:B------:R-:W-:Y:S02]  /*0400*/  UPLOP3.LUT UP3, UPT, UPT, UPT, UPT, 0x80, 0x8 ;  /* 0x000000000008789c */ /* 0x000fe40003f6f070 */
[----:B---3--:R-:W-:-:S04]  /*0410*/  UISETP.NE.U32.AND UP0, UPT, UR4, URZ, UPT ;  /* 0x000000ff0400728c */ /* 0x008fc8000bf05070 */
[----:B------:R-:W-:-:S04]  /*0420*/  UISETP.NE.AND.EX UP0, UPT, UR5, URZ, UPT, UP0 ;  /* 0x000000ff0500728c */ /* 0x000fc8000bf05300 */
[----:B------:R-:W-:-:S04]  /*0430*/  UISETP.EQ.OR.EX UP2, UPT, UR9, URZ, !UP0, UP1 ;  /* 0x000000ff0900728c */ /* 0x000fc8000c742710 */
[----:B------:R-:W-:-:S06]  /*0440*/  UP2UR UR4, UPR, URZ, 0x4 ;  /* 0x00000004ff047883 */ /* 0x000fcc0008000000 */
[----:B------:R-:W-:Y:S01]  /*0450*/  MOV R85, UR4 ;  /* 0x0000000400557c02 */ /* 0x000fe20008000f00 */
[----:B------:R-:W-:Y:S06]  /*0460*/  BRA.U !UP2, `(.L_x_8) ;  /* 0x000000010a207547 */ /* 0x000fec000b800000 */
[----:B------:R-:W-:Y:S01]  /*0470*/  UISETP.NE.U32.AND UP1, UPT, UR8, URZ, UPT ;  /* 0x000000ff0800728c */ /* 0x000fe2000bf25070 */
[----:B-----5:R-:W-:Y:S01]  /*0480*/  FSETP.NEU.AND P0, PT, R41, RZ, PT ;  /* 0x000000ff2900720b */ /* 0x020fe20003f0d000 */
[----:B------:R-:W-:Y:S02]  /*0490*/  USEL UR4, URZ, 0xffffffff, UP0 ;  /* 0xffffffffff047887 */ /* 0x000fe40008000000 */
[----:B------:R-:W-:-:S10]  /*04a0*/  UISETP.NE.AND.EX UP1, UPT, UR9, URZ, UPT, UP1 ;  /* 0x000000ff0900728c */ /* 0x000fd4000bf25310 */
[----:B------:R-:W-:Y:S01]  /*04b0*/  VOTEU.ANY UP0, P0 ;  /* 0x0000000000ff7886 */ /* 0x000fe20000000100 */
[----:B------:R-:W-:-:S04]  /*04c0*/  @!UP1 USEL UR4, URZ, 0xffffffff, UP0 ;  /* 0xffffffffff049887 */ /* 0x000fc80008000000 */
[----:B------:R-:W-:-:S04]  /*04d0*/  ULOP3.LUT UR4, UR4, 0x1, URZ, 0xc0, !UPT ;  /* 0x0000000104047892 */ /* 0x000fc8000f8ec0ff */
[----:B------:R-:W-:-:S11]  /*04e0*/  UISETP.NE.U32.AND UP3, UPT, UR4, 0x1, UPT ;  /* 0x000000010400788c */ /* 0x000fd6000bf65070 */
.L_x_8:
[----:B-1----:R-:W1:Y:S01]  /*04f0*/  SHFL.IDX PT, R2, R82, RZ, 0x1f ;  /* 0x00001fff52027589 */ /* 0x002e6200000e0000 */
[----:B------:R-:W-:-:S04]  /*0500*/  UISETP.NE.AND UP0, UPT, UR17, 0x2, UPT ;  /* 0x000000021100788c */ /* 0x000fc8000bf05270 */
[----:B------:R-:W-:Y:S01]  /*0510*/  USEL UR48, URZ, 0x1, UP0 ;  /* 0x00000001ff307887 */ /* 0x000fe20008000000 */
[----:B-1----:R-:W-:-:S13]  /*0520*/  ISETP.NE.AND P0, PT, R2, RZ, PT ;  /* 0x000000ff0200720c */ /* 0x002fda0003f05270 */
[----:B------:R-:W-:Y:S05]  /*0530*/  @P0 BRA `(.L_x_9) ;  /* 0x0000000000580947 */ /* 0x000fea0003800000 */
[----:B------:R-:W1:Y:S01]  /*0540*/  S2UR UR4, SR_CgaCtaId ;  /* 0x00000000000479c3 */ /* 0x000e620000008800 */
[----:B------:R-:W-:Y:S01]  /*0550*/  UMOV UR5, 0x400 ;  /* 0x0000040000057882 */ /* 0x000fe20000000000 */
[----:B------:R-:W-:Y:S01]  /*0560*/  UMOV UR8, 0x1 ;  /* 0x0000000100087882 */ /* 0x000fe20000000000 */
[----:B------:R-:W-:Y:S01]  /*0570*/  UMOV UR6, 0x2 ;  /* 0x0000000200067882 */ /* 0x000fe20000000000 */
[----:B------:R-:W-:-:S04]  /*0580*/  UIADD3 UR8, UPT, UPT, -UR8, 0x100000, URZ ;  /* 0x0010000008087890 */ /* 0x000fc8000fffe1ff */
[----:B------:R-:W-:Y:S02]  /*0590*/  USHF.L.U32 UR9, UR8, 0xb, URZ ;  /* 0x0000000b08097899 */ /* 0x000fe400080006ff */
[----:B------:R-:W-:Y:S02]  /*05a0*/  USHF.L.U32 UR8, UR8, 0x1, URZ ;  /* 0x0000000108087899 */ /* 0x000fe400080006ff */
[----:B------:R-:W-:-:S04]  /*05b0*/  UIADD3 UR6, UPT, UPT, -UR6, 0x100000, URZ ;  /* 0x0010000006067890 */ /* 0x000fc8000fffe1ff */
[----:B------:R-:W-:Y:S02]  /*05c0*/  USHF.L.U32 UR7, UR6, 0xb, URZ ;  /* 0x0000000b06077899 */ /* 0x000fe400080006ff */
[----:B------:R-:W-:Y:S01]  /*05d0*/  USHF.L.U32 UR6, UR6, 0x1, URZ ;  /* 0x0000000106067899 */ /* 0x000fe200080006ff */
[----:B------:R-:W-:Y:S01]  /*05e0*/  ELECT P0, URZ, PT ;  /* 0x0000000000ff782f */ /* 0x000fe20003800000 */
[----:B-1----:R-:W-:Y:S01]  /*05f0*/  ULEA UR4, UR4, UR5, 0x18 ;  /* 0x0000000504047291 */ /* 0x002fe2000f8ec0ff */
[----:B------:R-:W1:Y:S11]  /*0600*/  FENCE.VIEW.ASYNC.S ;  /* 0x00000000000073c6 */ /* 0x000e760000000000 */
[----:B-1----:R1:W3:Y:S01]  /*0610*/  SYNCS.EXCH.64 URZ, [UR4], UR8 ;  /* 0x0000000804ff75b2 */ /* 0x0022e20008000100 */
[----:B------:R1:W4:Y:S01]  /*0620*/  SYNCS.EXCH.64 URZ, [UR4+0x20], UR6 ;  /* 0x0000200604ff75b2 */ /* 0x0003220008000100 */
[----:B------:R1:W1:Y:S01]  /*0630*/  SYNCS.EXCH.64 URZ, [UR4+0x8], UR8 ;  /* 0x0000080804ff75b2 */ /* 0x0002620008000100 */
[----:B------:R1:W1:Y:S01]  /*0640*/  SYNCS.EXCH.64 URZ, [UR4+0x28], UR6 ;  /* 0x0000280604ff75b2 */ /* 0x0002620008000100 */
[----:B------:R1:W1:Y:S01]  /*0650*/  SYNCS.EXCH.64 URZ, [UR4+0x10], UR8 ;  /* 0x0000100804ff75b2 */ /* 0x0002620008000100 */
[----:B------:R1:W1:Y:S01]  /*0660*/  SYNCS.EXCH.64 URZ, [UR4+0x30], UR6 ;  /* 0x0000300604ff75b2 */ /* 0x0002620008000100 */
[----:B------:R1:W1:Y:S01]  /*0670*/  SYNCS.EXCH.64 URZ, [UR4+0x18], UR8 ;  /* 0x0000180804ff75b2 */ /* 0x0002620008000100 */
[----:B------:R1:W1:Y:S01]  /*0680*/  SYNCS.EXCH.64 URZ, [UR4+0x38], UR6 ;  /* 0x0000380604ff75b2 */ /* 0x0002620008000100 */
[----:B------:R-:W-:Y:S01]  /*0690*/  NOP ;  /* 0x0000000000007918 */ /* 0x000fe20000000000 */
.L_x_9:
[----:B------:R-:W2:Y:S01]  /*06a0*/  SHFL.IDX PT, R2, R82, RZ, 0x1f ;  /* 0x00001fff52027589 */ /* 0x000ea200000e0000 */
[----:B------:R-:W-:Y:S01]  /*06b0*/  NOP ;  /* 0x0000000000007918 */ /* 0x000fe20000000000 */
[----:B--2---:R-:W-:-:S13]  /*06c0*/  ISETP.NE.AND P0, PT, R2, 0x1, PT ;  /* 0x000000010200780c */ /* 0x004fda0003f05270 */
[----:B------:R-:W-:Y:S05]  /*06d0*/  @P0 BRA `(.L_x_10) ;  /* 0x0000000000580947 */ /* 0x000fea0003800000 */
[----:B-1----:R-:W1:Y:S01]  /*06e0*/  S2UR UR4, SR_CgaCtaId ;  /* 0x00000000000479c3 */ /* 0x002e620000008800 */
        /* <DEDUP_REMOVED lines=12> */
[----:B-1----:R2:W1:Y:S01]  /*07b0*/  SYNCS.EXCH.64 URZ, [UR4+0x40], UR8 ;  /* 0x0000400804ff75b2 */ /* 0x0024620008000100 */
[----:B------:R2:W1:Y:S01]  /*07c0*/  SYNCS.EXCH.64 URZ, [UR4+0x60], UR6 ;  /* 0x0000600604ff75b2 */ /* 0x0004620008000100 */
[----:B------:R2:W1:Y:S01]  /*07d0*/  SYNCS.EXCH.64 URZ, [UR4+0x48], UR8 ;  /* 0x0000480804ff75b2 */ /* 0x0004620008000100 */
[----:B------:R2:W1:Y:S01]  /*07e0*/  SYNCS.EXCH.64 URZ, [UR4+0x68], UR6 ;  /* 0x0000680604ff75b2 */ /* 0x0004620008000100 */
[----:B------:R2:W1:Y:S01]  /*07f0*/  SYNCS.EXCH.64 URZ, [UR4+0x50], UR8 ;  /* 0x0000500804ff75b2 */ /* 0x0004620008000100 */
[----:B------:R2:W1:Y:S01]  /*0800*/  SYNCS.EXCH.64 URZ, [UR4+0x70], UR6 ;  /* 0x0000700604ff75b2 */ /* 0x0004620008000100 */
[----:B------:R2:W1:Y:S01]  /*0810*/  SYNCS.EXCH.64 URZ, [UR4+0x58], UR8 ;  /* 0x0000580804ff75b2 */ /* 0x0004620008000100 */
[----:B------:R2:W1:Y:S02]  /*0820*/  SYNCS.EXCH.64 URZ, [UR4+0x78], UR6 ;  /* 0x0000780604ff75b2 */ /* 0x0004640008000100 */
[----:B--2---:R-:W-:Y:S01]  /*0830*/  NOP ;  /* 0x0000000000007918 */ /* 0x004fe20000000000 */
.L_x_10:
[----:B------:R-:W2:Y:S01]  /*0840*/  SHFL.IDX PT, R2, R82, RZ, 0x1f ;  /* 0x00001fff52027589 */ /* 0x000ea200000e0000 */
[----:B------:R-:W-:Y:S01]  /*0850*/  NOP ;  /* 0x0000000000007918 */ /* 0x000fe20000000000 */
[----:B--2---:R-:W-:-:S13]  /*0860*/  ISETP.NE.AND P0, PT, R2, 0x3, PT ;  /* 0x000000030200780c */ /* 0x004fda0003f05270 */
[----:B------:R-:W-:Y:S05]  /*0870*/  @P0 BRA `(.L_x_11) ;  /* 0x0000000000300947 */ /* 0x000fea0003800000 */
[----:B-1----:R-:W1:Y:S01]  /*0880*/  S2UR UR6, SR_CgaCtaId ;  /* 0x00000000000679c3 */ /* 0x002e620000008800 */
[----:B------:R-:W-:Y:S01]  /*0890*/  UMOV UR4, 0x400 ;  /* 0x0000040000047882 */ /* 0x000fe20000000000 */
[----:B------:R-:W-:Y:S01]  /*08a0*/  UMOV UR5, 0x20 ;  /* 0x0000002000057882 */ /* 0x000fe20000000000 */
[----:B------:R-:W-:Y:S01]  /*08b0*/  ELECT P0, URZ, PT ;  /* 0x0000000000ff782f */ /* 0x000fe20003800000 */
[----:B-1----:R-:W-:Y:S02]  /*08c0*/  ULEA UR6, UR6, UR4, 0x18 ;  /* 0x0000000406067291 */ /* 0x002fe4000f8ec0ff */
[----:B------:R-:W-:-:S04]  /*08d0*/  UIADD3 UR4, UPT, UPT, -UR5, 0x100000, URZ ;  /* 0x0010000005047890 */ /* 0x000fc8000fffe1ff */
[----:B------:R-:W-:Y:S02]  /*08e0*/  USHF.L.U32 UR5, UR4, 0xb, URZ ;  /* 0x0000000b04057899 */ /* 0x000fe400080006ff */
[----:B------:R-:W-:Y:S01]  /*08f0*/  USHF.L.U32 UR4, UR4, 0x1, URZ ;  /* 0x0000000104047899 */ /* 0x000fe200080006ff */
[----:B------:R-:W1:Y:S11]  /*0900*/  FENCE.VIEW.ASYNC.S ;  /* 0x00000000000073c6 */ /* 0x000e760000000000 */
[----:B-1----:R2:W1:Y:S01]  /*0910*/  SYNCS.EXCH.64 URZ, [UR6+0x80], UR4 ;  /* 0x0000800406ff75b2 */ /* 0x0024620008000100 */
[----:B------:R2:W1:Y:S02]  /*0920*/  SYNCS.EXCH.64 URZ, [UR6+0x88], UR4 ;  /* 0x0000880406ff75b2 */ /* 0x0004640008000100 */
[----:B--2---:R-:W-:Y:S01]  /*0930*/  NOP ;  /* 0x0000000000007918 */ /* 0x004fe20000000000 */
.L_x_11:
[----:B------:R-:W2:Y:S01]  /*0940*/  SHFL.IDX PT, R2, R82, RZ, 0x1f ;  /* 0x00001fff52027589 */ /* 0x000ea200000e0000 */
[----:B------:R-:W-:Y:S01]  /*0950*/  NOP ;  /* 0x0000000000007918 */ /* 0x000fe20000000000 */
[----:B--2---:R-:W-:-:S13]  /*0960*/  ISETP.NE.AND P0, PT, R2, 0x4, PT ;  /* 0x000000040200780c */ /* 0x004fda0003f05270 */
[----:B------:R-:W-:Y:S05]  /*0970*/  @P0 BRA `(.L_x_12) ;  /* 0x00000000004c0947 */ /* 0x000fea0003800000 */
[----:B-1----:R-:W1:Y:S01]  /*0980*/  S2UR UR6, SR_CgaCtaId ;  /* 0x00000000000679c3 */ /* 0x002e620000008800 */
[----:B------:R-:W-:Y:S01]  /*0990*/  UMOV UR4, 0x1e0 ;  /* 0x000001e000047882 */ /* 0x000fe20000000000 */
[----:B------:R-:W-:Y:S01]  /*09a0*/  UMOV UR5, 0x400 ;  /* 0x0000040000057882 */ /* 0x000fe20000000000 */
[----:B------:R-:W-:Y:S01]  /*09b0*/  USEL UR4, UR4, 0x1a0, UP3 ;  /* 0x000001a004047887 */ /* 0x000fe20009800000 */
[----:B------:R-:W-:Y:S01]  /*09c0*/  UMOV UR8, 0x1 ;  /* 0x0000000100087882 */ /* 0x000fe20000000000 */
[----:B------:R-:W-:Y:S01]  /*09d0*/  ELECT P0, URZ, PT ;  /* 0x0000000000ff782f */ /* 0x000fe20003800000 */
[----:B------:R-:W-:-:S04]  /*09e0*/  UIADD3 UR8, UPT, UPT, -UR8, 0x100000, URZ ;  /* 0x0010000008087890 */ /* 0x000fc8000fffe1ff */
[----:B------:R-:W-:Y:S02]  /*09f0*/  USHF.L.U32 UR9, UR8, 0xb, URZ ;  /* 0x0000000b08097899 */ /* 0x000fe400080006ff */
[----:B------:R-:W-:Y:S02]  /*0a00*/  USHF.L.U32 UR8, UR8, 0x1, URZ ;  /* 0x0000000108087899 */ /* 0x000fe400080006ff */
[----:B-1----:R-:W-:Y:S02]  /*0a10*/  ULEA UR6, UR6, UR5, 0x18 ;  /* 0x0000000506067291 */ /* 0x002fe4000f8ec0ff */
[----:B------:R-:W-:-:S04]  /*0a20*/  UIADD3 UR4, UPT, UPT, -UR4, 0x100000, URZ ;  /* 0x0010000004047890 */ /* 0x000fc8000fffe1ff */
[----:B------:R-:W-:Y:S02]  /*0a30*/  USHF.L.U32 UR5, UR4, 0xb, URZ ;  /* 0x0000000b04057899 */ /* 0x000fe400080006ff */
[----:B------:R-:W-:Y:S01]  /*0a40*/  USHF.L.U32 UR4, UR4, 0x1, URZ ;  /* 0x0000000104047899 */ /* 0x000fe200080006ff */
[----:B------:R-:W1:Y:S03]  /*0a50*/  FENCE.VIEW.ASYNC.S ;  /* 0x00000000000073c6 */ /* 0x000e660000000000 */
[----:B-1----:R2:W1:Y:S08]  /*0a60*/  SYNCS.EXCH.64 URZ, [UR6+0x90], UR8 ;  /* 0x0000900806ff75b2 */ /* 0x0024700008000100 */
[----:B------:R2:W1:Y:S01]  /*0a70*/  SYNCS.EXCH.64 URZ, [UR6+0xa0], UR4 ;  /* 0x0000a00406ff75b2 */ /* 0x0004620008000100 */
[----:B------:R2:W1:Y:S01]  /*0a80*/  SYNCS.EXCH.64 URZ, [UR6+0x98], UR8 ;  /* 0x0000980806ff75b2 */ /* 0x0004620008000100 */
[----:B------:R2:W1:Y:S02]  /*0a90*/  SYNCS.EXCH.64 URZ, [UR6+0xa8], UR4 ;  /* 0x0000a80406ff75b2 */ /* 0x0004640008000100 */
[----:B--2---:R-:W-:Y:S01]  /*0aa0*/  NOP ;  /* 0x0000000000007918 */ /* 0x004fe20000000000 */
.L_x_12:
        /* <DEDUP_REMOVED lines=26> */
.L_x_13:
[----:B------:R-:W2:Y:S01]  /*0c50*/  SHFL.IDX PT, R2, R82, RZ, 0x1f ;  /* 0x00001fff52027589 */ /* 0x000ea200000e0000 */
[----:B------:R-:W-:Y:S01]  /*0c60*/  NOP ;  /* 0x0000000000007918 */ /* 0x000fe20000000000 */
[----:B--2---:R-:W-:-:S13]  /*0c70*/  ISETP.NE.AND P0, PT, R2, 0x3, PT ;  /* 0x000000030200780c */ /* 0x004fda0003f05270 */
[----:B------:R-:W-:Y:S05]  /*0c80*/  @P0 BRA `(.L_x_14) ;  /* 0x0000000000380947 */ /* 0x000fea0003800000 */
[----:B------:R-:W2:Y:S01]  /*0c90*/  S2UR UR5, SR_CgaCtaId ;  /* 0x00000000000579c3 */ /* 0x000ea20000008800 */
[----:B-1----:R-:W-:Y:S01]  /*0ca0*/  UMOV UR4, 0x400 ;  /* 0x0000040000047882 */ /* 0x002fe20000000000 */
[----:B------:R-:W-:Y:S01]  /*0cb0*/  UMOV UR6, 0x20 ;  /* 0x0000002000067882 */ /* 0x000fe20000000000 */
[----:B------:R-:W-:Y:S01]  /*0cc0*/  ELECT P0, URZ, PT ;  /* 0x0000000000ff782f */ /* 0x000fe20003800000 */
[----:B------:R-:W-:-:S04]  /*0cd0*/  UIADD3 UR6, UPT, UPT, -UR6, 0x100000, URZ ;  /* 0x0010000006067890 */ /* 0x000fc8000fffe1ff */
[----:B------:R-:W-:Y:S02]  /*0ce0*/  USHF.L.U32 UR7, UR6, 0xb, URZ ;  /* 0x0000000b06077899 */ /* 0x000fe400080006ff */
[----:B------:R-:W-:Y:S02]  /*0cf0*/  USHF.L.U32 UR6, UR6, 0x1, URZ ;  /* 0x0000000106067899 */ /* 0x000fe400080006ff */
[----:B--2---:R-:W-:Y:S01]  /*0d00*/  ULEA UR4, UR5, UR4, 0x18 ;  /* 0x0000000405047291 */ /* 0x004fe2000f8ec0ff */
[----:B------:R-:W1:Y:S11]  /*0d10*/  FENCE.VIEW.ASYNC.S ;  /* 0x00000000000073c6 */ /* 0x000e760000000000 */
[----:B-1----:R2:W1:Y:S01]  /*0d20*/  SYNCS.EXCH.64 URZ, [UR4+0xf0], UR6 ;  /* 0x0000f00604ff75b2 */ /* 0x0024620008000100 */
[----:B------:R2:W1:Y:S01]  /*0d30*/  SYNCS.EXCH.64 URZ, [UR4+0x100], UR6 ;  /* 0x0001000604ff75b2 */ /* 0x0004620008000100 */
[----:B------:R2:W1:Y:S01]  /*0d40*/  SYNCS.EXCH.64 URZ, [UR4+0xf8], UR6 ;  /* 0x0000f80604ff75b2 */ /* 0x0004620008000100 */
[----:B------:R2:W1:Y:S02]  /*0d50*/  SYNCS.EXCH.64 URZ, [UR4+0x108], UR6 ;  /* 0x0001080604ff75b2 */ /* 0x0004640008000100 */
[----:B--2---:R-:W-:Y:S01]  /*0d60*/  NOP ;  /* 0x0000000000007918 */ /* 0x004fe20000000000 */
.L_x_14:
[----:B-1----:R-:W1:Y:S01]  /*0d70*/  LDCU UR4, c[0x0][0x36c] ;  /* 0x00006d80ff0477ac */ /* 0x002e620008000800 */
[----:B------:R-:W-:Y:S01]  /*0d80*/  ISETP.NE.OR P3, PT, R0, 0x2, !P3 ;  /* 0x000000020000780c */ /* 0x000fe20005f65670 */
[----:B------:R-:W-:Y:S01]  /*0d90*/  NOP ;  /* 0x0000000000007918 */ /* 0x000fe20000000000 */
[----:B------:R-:W-:Y:S01]  /*0da0*/  LOP3.LUT R0, R94, 0x1f, RZ, 0xc0, !PT ;  /* 0x0000001f5e007812 */ /* 0x000fe200078ec0ff */
[----:B------:R-:W-:Y:S02]  /*0db0*/  UISETP.NE.AND UP4, UPT, UR17, URZ, UPT ;  /* 0x000000ff1100728c */ /* 0x000fe4000bf85270 */
[----:B-1----:R-:W-:-:S09]  /*0dc0*/  UISETP.EQ.U32.AND UP5, UPT, UR4, 0x1, UPT ;  /* 0x000000010400788c */ /* 0x002fd2000bfa2070 */
[----:B------:R-:W-:Y:S05]  /*0dd0*/  BRA.U !UP5, `(.L_x_15) ;  /* 0x000000010d087547 */ /* 0x000fea000b800000 */
[----:B---34-:R-:W-:Y:S01]  /*0de0*/  UCGABAR_ARV ;  /* 0x00000000000079c7 */ /* 0x018fe20008000000 */
[----:B------:R-:W-:Y:S05]  /*0df0*/  BRA `(.L_x_16) ;  /* 0x0000000000047947 */ /* 0x000fea0003800000 */
.L_x_15:
[----:B---34-:R-:W-:Y:S01]  /*0e00*/  NOP ;  /* 0x0000000000007918 */ /* 0x018fe20000000000 */
.L_x_16:
[----:B------:R-:W1:Y:S01]  /*0e10*/  S2UR UR7, SR_CTAID.X ;  /* 0x00000000000779c3 */ /* 0x000e620000002500 */
[----:B------:R-:W-:-:S05]  /*0e20*/  CS2R.32 R84, SR_CgaSize ;  /* 0x0000000000547805 */ /* 0x000fca0000008a00 */
[----:B------:R-:W-:-:S05]  /*0e30*/  IMAD R84, R84, -0xa0, RZ ;  /* 0xffffff6054547824 */ /* 0x000fca00078e02ff */
[----:B------:R-:W-:-:S14]  /*0e40*/  R2UR UR5, R84 ;  /* 0x00000000540572ca */ /* 0x000fdc00000e0000 */
[----:B------:R-:W2:Y:S01]  /*0e50*/  LDCU UR5, c[0x0][UR5+0x2b0] ;  /* 0x00005600050577ac */ /* 0x000ea20008000800 */
[----:B------:R-:W-:-:S05]  /*0e60*/  CS2R.32 R84, SR_CgaSize ;  /* 0x0000000000547805 */ /* 0x000fca0000008a00 */
[----:B------:R-:W-:-:S05]  /*0e70*/  IMAD R84, R84, -0xa0, RZ ;  /* 0xffffff6054547824 */ /* 0x000fca00078e02ff */
[----:B------:R-:W-:-:S14]  /*0e80*/  R2UR UR4, R84 ;  /* 0x00000000540472ca */ /* 0x000fdc00000e0000 */
[----:B------:R-:W3:Y:S01]  /*0e90*/  LDCU UR4, c[0x0][UR4+0x2b4] ;  /* 0x00005680040477ac */ /* 0x000ee20008000800 */
[----:B------:R-:W4:Y:S01]  /*0ea0*/  S2UR UR8, SR_CTAID.Y ;  /* 0x00000000000879c3 */ /* 0x000f220000002600 */
[----:B------:R-:W-:-:S05]  /*0eb0*/  CS2R.32 R84, SR_CgaSize ;  /* 0x0000000000547805 */ /* 0x000fca0000008a00 */
[----:B------:R-:W-:-:S05]  /*0ec0*/  IMAD R84, R84, -0xa0, RZ ;  /* 0xffffff6054547824 */ /* 0x000fca00078e02ff */
[----:B------:R-:W-:-:S14]  /*0ed0*/  R2UR UR9, R84 ;  /* 0x00000000540972ca */ /* 0x000fdc00000e0000 */
[----:B------:R-:W3:Y:S01]  /*0ee0*/  LDCU UR9, c[0x0][UR9+0x2a0] ;  /* 0x00005400090977ac */ /* 0x000ee20008000800 */
[----:B------:R-:W-:-:S05]  /*0ef0*/  CS2R.32 R84, SR_CgaSize ;  /* 0x0000000000547805 */ /* 0x000fca0000008a00 */
[----:B------:R-:W-:-:S05]  /*0f00*/  IMAD R84, R84, -0xa0, RZ ;  /* 0xffffff6054547824 */ /* 0x000fca00078e02ff */
[----:B------:R-:W-:-:S14]  /*0f10*/  R2UR UR10, R84 ;  /* 0x00000000540a72ca */ /* 0x000fdc00000e0000 */
[----:B------:R-:W3:Y:S01]  /*0f20*/  LDCU UR10, c[0x0][UR10+0x2a4] ;  /* 0x000054800a0a77ac */ /* 0x000ee20008000800 */
[----:B------:R-:W3:Y:S01]  /*0f30*/  S2UR UR11, SR_CgaCtaId ;  /* 0x00000000000b79c3 */ /* 0x000ee20000008800 */
[----:B------:R-:W3:Y:S01]  /*0f40*/  LDCU UR21, c[0x0][0xb24] ;  /* 0x00016480ff1577ac */ /* 0x000ee20008000800 */
[----:B------:R-:W3:Y:S01]  /*0f50*/  LDCU UR42, c[0x0][0xb24] ;  /* 0x00016480ff2a77ac */ /* 0x000ee20008000800 */
[----:B-1----:R-:W-:-:S05]  /*0f60*/  I2FP.F32.U32 R3, UR7 ;  /* 0x0000000700037c45 */ /* 0x002fca0008201000 */
[----:B------:R-:W1:Y:S01]  /*0f70*/  S2UR UR36, SR_CTAID.Z ;  /* 0x00000000002479c3 */ /* 0x000e620000002700 */
[----:B------:R-:W1:Y:S01]  /*0f80*/  LDCU UR27, c[0x0][0xb30] ;  /* 0x00016600ff1b77ac */ /* 0x000e620008000800 */
[----:B--2---:R-:W-:Y:S01]  /*0f90*/  FMUL R3, R3, UR5 ;  /* 0x0000000503037c20 */ /* 0x004fe20008400000 */
[----:B------:R-:W-:Y:S01]  /*0fa0*/  UMOV UR16, UR7 ;  /* 0x0000000700107c82 */ /* 0x000fe20008000000 */
[----:B----4-:R-:W-:Y:S01]  /*0fb0*/  I2FP.F32.U32 R2, UR8 ;  /* 0x0000000800027c45 */ /* 0x010fe20008201000 */
[----:B------:R-:W-:-:S03]  /*0fc0*/  UMOV UR20, UR8 ;  /* 0x0000000800147c82 */ /* 0x000fc60008000000 */
[----:B------:R-:W2:Y:S01]  /*0fd0*/  F2I.U32.TRUNC.NTZ R3, R3 ;  /* 0x0000000300037305 */ /* 0x000ea2000020f000 */
[----:B---3--:R-:W-:Y:S01]  /*0fe0*/  UISETP.GE.AND UP2, UPT, UR21, 0x1, UPT ;  /* 0x000000011500788c */ /* 0x008fe2000bf46270 */
[----:B------:R-:W-:Y:S01]  /*0ff0*/  FMUL R2, R2, UR4 ;  /* 0x0000000402027c20 */ /* 0x000fe20008400000 */
[----:B------:R-:W-:-:S05]  /*1000*/  USHF.L.U32 UR28, UR11, 0xb, URZ ;  /* 0x0000000b0b1c7899 */ /* 0x000fca00080006ff */
[----:B------:R-:W3:Y:S01]  /*1010*/  F2I.U32.TRUNC.NTZ R2, R2 ;  /* 0x0000000200027305 */ /* 0x000ee2000020f000 */
[----:B--2---:R-:W-:Y:S02]  /*1020*/  R2UR UR4, R3 ;  /* 0x00000000030472ca */ /* 0x004fe400000e0000 */
[----:B---3--:R-:W-:Y:S02]  /*1030*/  R2UR UR6, R2 ;  /* 0x00000000020672ca */ /* 0x008fe400000e0000 */
[----:B------:R-:W-:-:S09]  /*1040*/  PRMT R2, RZ, 0x7610, R2 ;  /* 0x00007610ff027816 */ /* 0x000fd20000000002 */
[----:B------:R-:W-:-:S04]  /*1050*/  UIADD3 UR5, UPT, UPT, -UR4, URZ, URZ ;  /* 0x000000ff04057290 */ /* 0x000fc8000fffe1ff */
[----:B------:R-:W-:Y:S02]  /*1060*/  UIMAD UR5, UR9, UR5, UR7 ;  /* 0x00000005090572a4 */ /* 0x000fe4000f8e0207 */
[----:B------:R-:W-:-:S04]  /*1070*/  UIADD3 UR4, UPT, UPT, -UR6, URZ, URZ ;  /* 0x000000ff06047290 */ /* 0x000fc8000fffe1ff */
[----:B------:R-:W-:Y:S01]  /*1080*/  IMAD.U32 R84, RZ, RZ, UR5 ;  /* 0x00000005ff547e24 */ /* 0x000fe2000f8e00ff */
[----:B------:R-:W-:-:S06]  /*1090*/  UIMAD UR4, UR10, UR4, UR8 ;  /* 0x000000040a0472a4 */ /* 0x000fcc000f8e0208 */
[----:B------:R-:W-:Y:S01]  /*10a0*/  IMAD.U32 R83, RZ, RZ, UR4 ;  /* 0x00000004ff537e24 */ /* 0x000fe2000f8e00ff */
[----:B-1----:R-:W-:Y:S06]  /*10b0*/  BRA.U UP4, `(.L_x_17) ;  /* 0x00000001042c7547 */ /* 0x002fec000b800000 */
[----:B------:R-:W-:Y:S02]  /*10c0*/  R2UR UR5, R83 ;  /* 0x00000000530572ca */ /* 0x000fe400000e0000 */
[----:B------:R-:W-:-:S11]  /*10d0*/  R2UR UR4, R84 ;  /* 0x00000000540472ca */ /* 0x000fd600000e0000 */
[----:B------:R-:W-:Y:S02]  /*10e0*/  UISETP.NE.AND UP0, UPT, UR5, URZ, UPT ;  /* 0x000000ff0500728c */ /* 0x000fe4000bf05270 */
[----:B------:R-:W-:Y:S02]  /*10f0*/  UISETP.NE.AND UP1, UPT, UR5, 0x1, UPT ;  /* 0x000000010500788c */ /* 0x000fe4000bf25270 */
[----:B------:R-:W-:-:S04]  /*1100*/  UISETP.EQ.OR UP0, UPT, UR4, URZ, !UP0 ;  /* 0x000000ff0400728c */ /* 0x000fc8000c702670 */
[----:B------:R-:W-:Y:S02]  /*1110*/  USEL UR5, URZ, 0x1, !UP0 ;  /* 0x00000001ff057887 */ /* 0x000fe4000c000000 */
[----:B------:R-:W-:Y:S02]  /*1120*/  UISETP.NE.AND UP0, UPT, UR4, URZ, UPT ;  /* 0x000000ff0400728c */ /* 0x000fe4000bf05270 */
[----:B------:R-:W-:-:S04]  /*1130*/  USEL UR4, URZ, 0x2, UP1 ;  /* 0x00000002ff047887 */ /* 0x000fc80008800000 */
[----:B------:R-:W-:-:S04]  /*1140*/  USEL UR4, UR4, 0x2, UP0 ;  /* 0x0000000204047887 */ /* 0x000fc80008000000 */
[----:B------:R-:W-:-:S06]  /*1150*/  UIADD3 UR4, UPT, UPT, UR5, UR4, URZ ;  /* 0x0000000405047290 */ /* 0x000fcc000fffe0ff */
[----:B------:R-:W-:Y:S02]  /*1160*/  IMAD.U32 R2, RZ, RZ, UR4 ;  /* 0x00000004ff027e24 */ /* 0x000fe4000f8e00ff */
.L_x_17:
[----:B------:R-:W-:Y:S05]  /*1170*/  BRA.U !UP2, `(.L_x_18) ;  /* 0x000000010ad47547 */ /* 0x000fea000b800000 */
[----:B------:R-:W1:Y:S01]  /*1180*/  LDCU.128 UR12, c[0x0][0xb10] ;  /* 0x00016200ff0c77ac */ /* 0x000e620008000c00 */
[----:B------:R-:W2:Y:S01]  /*1190*/  LDCU UR6, c[0x0][0x370] ;  /* 0x00006e00ff0677ac */ /* 0x000ea20008000800 */
[----:B------:R-:W3:Y:S01]  /*11a0*/  LDCU UR5, c[0x0][0x374] ;  /* 0x00006e80ff0577ac */ /* 0x000ee20008000800 */
[----:B------:R-:W4:Y:S01]  /*11b0*/  LDCU UR26, c[0x0][0xb0c] ;  /* 0x00016180ff1a77ac */ /* 0x000f220008000800 */
[----:B------:R-:W4:Y:S01]  /*11c0*/  LDCU UR4, c[0x0][0xb20] ;  /* 0x00016400ff0477ac */ /* 0x000f220008000800 */
[----:B------:R-:W4:Y:S01]  /*11d0*/  LDCU.64 UR8, c[0x0][0xb28] ;  /* 0x00016500ff0877ac */ /* 0x000f220008000a00 */
[----:B-1----:R-:W-:Y:S02]  /*11e0*/  UISETP.NE.AND UP0, UPT, UR14, 0x1, UPT ;  /* 0x000000010e00788c */ /* 0x002fe4000bf05270 */
[----:B---3--:R-:W-:Y:S02]  /*11f0*/  UIMAD.WIDE.U32 UR10, UR5, UR15, URZ ;  /* 0x0000000f050a72a5 */ /* 0x008fe4000f8e00ff */
[----:B--2---:R-:W-:-:S02]  /*1200*/  UIMAD.WIDE.U32 UR22, UR6, UR12, URZ ;  /* 0x0000000c061672a5 */ /* 0x004fc4000f8e00ff */
[----:B----4-:R-:W-:Y:S02]  /*1210*/  UISETP.NE.AND UP1, UPT, UR26, 0x1, UPT ;  /* 0x000000011a00788c */ /* 0x010fe4000bf25270 */
[----:B------:R-:W-:Y:S01]  /*1220*/  UISETP.NE.AND UP2, UPT, UR21, 0x1, UPT ;  /* 0x000000011500788c */ /* 0x000fe2000bf45270 */
[----:B------:R-:W-:Y:S02]  /*1230*/  UMOV UR10, UR11 ;  /* 0x0000000b000a7c82 */ /* 0x000fe40008000000 */
[----:B------:R-:W-:Y:S01]  /*1240*/  UMOV UR22, UR23 ;  /* 0x0000001700167c82 */ /* 0x000fe20008000000 */
[----:B------:R-:W-:Y:S02]  /*1250*/  @UP0 USHF.R.U32.HI UR5, URZ, UR4, UR10 ;  /* 0x00000004ff050299 */ /* 0x000fe4000801160a */
[----:B------:R-:W-:Y:S02]  /*1260*/  UIMAD.WIDE.U32 UR24, UR20, UR15, URZ ;  /* 0x0000000f141872a5 */ /* 0x000fe4000f8e00ff */
[----:B------:R-:W-:-:S02]  /*1270*/  UIMAD.WIDE.U32 UR10, UR5, UR8, URZ ;  /* 0x00000008050a72a5 */ /* 0x000fc4000f8e00ff */
[----:B------:R-:W-:Y:S02]  /*1280*/  @UP1 USHF.R.U32.HI UR6, URZ, UR13, UR22 ;  /* 0x0000000dff061299 */ /* 0x000fe40008011616 */
[----:B------:R-:W-:Y:S02]  /*1290*/  UIMAD.WIDE.U32 UR18, UR16, UR12, URZ ;  /* 0x0000000c101272a5 */ /* 0x000fe4000f8e00ff */
[----:B------:R-:W-:Y:S01]  /*12a0*/  UIMAD.WIDE.U32 UR22, UR6, UR8, URZ ;  /* 0x00000008061672a5 */ /* 0x000fe2000f8e00ff */
[----:B------:R-:W-:Y:S01]  /*12b0*/  UMOV UR24, UR25 ;  /* 0x0000001900187c82 */ /* 0x000fe20008000000 */
[----:B------:R-:W-:Y:S01]  /*12c0*/  UMOV UR10, UR11 ;  /* 0x0000000b000a7c82 */ /* 0x000fe20008000000 */
[----:B------:R-:W-:Y:S02]  /*12d0*/  USHF.R.U32.HI UR24, URZ, UR4, UR24 ;  /* 0x00000004ff187299 */ /* 0x000fe40008011618 */
[----:B------:R-:W-:Y:S02]  /*12e0*/  @UP2 USHF.R.U32.HI UR5, URZ, UR9, UR10 ;  /* 0x00000009ff052299 */ /* 0x000fe4000801160a */
[----:B------:R-:W-:Y:S01]  /*12f0*/  UMOV UR7, UR23 ;  /* 0x0000001700077c82 */ /* 0x000fe20008000000 */
[----:B------:R-:W-:Y:S01]  /*1300*/  UMOV UR18, UR19 ;  /* 0x0000001300127c82 */ /* 0x000fe20008000000 */
[----:B------:R-:W-:-:S02]  /*1310*/  @UP2 USHF.R.U32.HI UR6, URZ, UR9, UR7 ;  /* 0x00000009ff062299 */ /* 0x000fc40008011607 */
[----:B------:R-:W-:Y:S02]  /*1320*/  USHF.R.U32.HI UR18, URZ, UR13, UR18 ;  /* 0x0000000dff127299 */ /* 0x000fe40008011612 */
[----:B------:R-:W-:Y:S02]  /*1330*/  USEL UR4, UR20, UR24, !UP0 ;  /* 0x0000001814047287 */ /* 0x000fe4000c000000 */
[----:B------:R-:W-:Y:S02]  /*1340*/  UIMAD UR7, UR5, UR21, URZ ;  /* 0x00000015050772a4 */ /* 0x000fe4000f8e02ff */
[----:B------:R-:W-:Y:S02]  /*1350*/  USEL UR5, UR16, UR18, !UP1 ;  /* 0x0000001210057287 */ /* 0x000fe4000c800000 */
[----:B------:R-:W-:Y:S02]  /*1360*/  UIMAD UR12, UR6, UR21, URZ ;  /* 0x00000015060c72a4 */ /* 0x000fe4000f8e02ff */
[----:B------:R-:W-:-:S02]  /*1370*/  UISETP.GE.AND UP0, UPT, UR4, UR7, UPT ;  /* 0x000000070400728c */ /* 0x000fc4000bf06270 */
[----:B------:R-:W-:Y:S02]  /*1380*/  UIMAD.WIDE.U32 UR10, UR4, UR8, URZ ;  /* 0x00000008040a72a5 */ /* 0x000fe4000f8e00ff */
[----:B------:R-:W-:Y:S02]  /*1390*/  UISETP.GE.OR UP0, UPT, UR5, UR12, UP0 ;  /* 0x0000000c0500728c */ /* 0x000fe40008706670 */
[----:B------:R-:W-:Y:S02]  /*13a0*/  UIMAD.WIDE.U32 UR12, UR5, UR8, URZ ;  /* 0x00000008050c72a5 */ /* 0x000fe4000f8e00ff */
[----:B------:R-:W-:Y:S01]  /*13b0*/  UIADD3 UR10, UPT, UPT, -UR4, URZ, URZ ;  /* 0x000000ff040a7290 */ /* 0x000fe2000fffe1ff */
[----:B------:R-:W-:Y:S01]  /*13c0*/  UMOV UR8, UR11 ;  /* 0x0000000b00087c82 */ /* 0x000fe20008000000 */
[----:B------:R-:W-:Y:S02]  /*13d0*/  UIADD3 UR11, UPT, UPT, -UR5, URZ, URZ ;  /* 0x000000ff050b7290 */ /* 0x000fe4000fffe1ff */
[----:B------:R-:W-:-:S03]  /*13e0*/  USHF.R.U32.HI UR8, URZ, UR9, UR8 ;  /* 0x00000009ff087299 */ /* 0x000fc60008011608 */
[----:B------:R-:W-:Y:S01]  /*13f0*/  @!UP0 UMOV UR7, UR13 ;  /* 0x0000000d00078c82 */ /* 0x000fe20008000000 */
[----:B------:R-:W-:Y:S02]  /*1400*/  UIMAD UR20, UR14, UR10, UR20 ;  /* 0x0000000a0e1472a4 */ /* 0x000fe4000f8e0214 */
[----:B------:R-:W-:Y:S02]  /*1410*/  USEL UR8, UR4, UR8, !UP2 ;  /* 0x0000000804087287 */ /* 0x000fe4000d000000 */
[----:B------:R-:W-:Y:S02]  /*1420*/  @!UP0 USHF.R.U32.HI UR7, URZ, UR9, UR7 ;  /* 0x00000009ff078299 */ /* 0x000fe40008011607 */
[----:B------:R-:W-:Y:S02]  /*1430*/  UIADD3 UR9, UPT, UPT, -UR8, URZ, URZ ;  /* 0x000000ff08097290 */ /* 0x000fe4000fffe1ff */
[----:B------:R-:W-:Y:S02]  /*1440*/  @!UP0 USEL UR7, UR5, UR7, !UP2 ;  /* 0x0000000705078287 */ /* 0x000fe4000d000000 */
[----:B------:R-:W-:-:S02]  /*1450*/  UIMAD UR9, UR21, UR9, UR4 ;  /* 0x00000009150972a4 */ /* 0x000fc4000f8e0204 */
[----:B------:R-:W-:Y:S02]  /*1460*/  @!UP0 UIADD3 UR8, UPT, UPT, UR8, -UR7, URZ ;  /* 0x8000000708088290 */ /* 0x000fe4000fffe0ff */
[----:B------:R-:W-:Y:S02]  /*1470*/  @!UP0 UIMAD UR6, UR9, UR6, UR7 ;  /* 0x00000006090682a4 */ /* 0x000fe4000f8e0207 */
[----:B------:R-:W-:Y:S02]  /*1480*/  @!UP0 UIMAD UR4, UR8, UR21, UR5 ;  /* 0x00000015080482a4 */ /* 0x000fe4000f8e0205 */
[----:B------:R-:W-:Y:S02]  /*1490*/  UIMAD UR16, UR26, UR11, UR16 ;  /* 0x0000000b1a1072a4 */ /* 0x000fe4000f8e0210 */
[----:B------:R-:W-:Y:S01]  /*14a0*/  UIMAD UR20, UR4, UR14, UR20 ;  /* 0x0000000e041472a4 */ /* 0x000fe2000f8e0214 */
[----:B------:R-:W-:Y:S02]  /*14b0*/  @!UP0 UMOV UR5, UR6 ;  /* 0x0000000600058c82 */ /* 0x000fe40008000000 */
[----:B------:R-:W-:-:S12]  /*14c0*/  UIMAD UR16, UR5, UR26, UR16 ;  /* 0x0000001a051072a4 */ /* 0x000fd8000f8e0210 */
.L_x_18:
[----:B------:R-:W-:Y:S02]  /*14d0*/  UISETP.NE.AND UP1, UPT, UR27, 0x1, UPT ;  /* 0x000000011b00788c */ /* 0x000fe4000bf25270 */
[----:B------:R-:W-:Y:S02]  /*14e0*/  UISETP.NE.AND UP0, UPT, UR17, 0x2, UPT ;  /* 0x000000021100788c */ /* 0x000fe4000bf05270 */
[----:B------:R-:W-:-:S05]  /*14f0*/  ULOP3.LUT UR28, UR28, 0x800, URZ, 0xc0, !UPT ;  /* 0x000008001c1c7892 */ /* 0x000fca000f8ec0ff */
[----:B------:R-:W-:Y:S07]  /*1500*/  BRA.U UP1, `(.L_x_19) ;  /* 0x0000000101447547 */ /* 0x000fee000b800000 */
[----:B------:R-:W1:Y:S01]  /*1510*/  LDCU.128 UR8, c[0x0][0xb10] ;  /* 0x00016200ff0877ac */ /* 0x000e620008000c00 */
[----:B------:R-:W2:Y:S01]  /*1520*/  LDCU UR12, c[0x0][0xb0c] ;  /* 0x00016180ff0c77ac */ /* 0x000ea20008000800 */
[----:B------:R-:W3:Y:S01]  /*1530*/  LDCU UR13, c[0x0][0xb20] ;  /* 0x00016400ff0d77ac */ /* 0x000ee20008000800 */
[----:B-1----:R-:W-:Y:S02]  /*1540*/  UIMAD.WIDE.U32 UR6, UR16, UR8, URZ ;  /* 0x00000008100672a5 */ /* 0x002fe4000f8e00ff */
[----:B------:R-:W-:Y:S02]  /*1550*/  UIMAD.WIDE.U32 UR4, UR20, UR11, URZ ;  /* 0x0000000b140472a5 */ /* 0x000fe4000f8e00ff */
[----:B--2---:R-:W-:Y:S02]  /*1560*/  UISETP.NE.AND UP2, UPT, UR12, 0x1, UPT ;  /* 0x000000010c00788c */ /* 0x004fe4000bf45270 */
[----:B------:R-:W-:Y:S01]  /*1570*/  UISETP.NE.AND UP1, UPT, UR10, 0x1, UPT ;  /* 0x000000010a00788c */ /* 0x000fe2000bf25270 */
[----:B------:R-:W-:-:S02]  /*1580*/  UMOV UR6, UR7 ;  /* 0x0000000700067c82 */ /* 0x000fc40008000000 */
[----:B------:R-:W-:Y:S01]  /*1590*/  UMOV UR4, UR5 ;  /* 0x0000000500047c82 */ /* 0x000fe20008000000 */
[----:B------:R-:W-:Y:S02]  /*15a0*/  USHF.R.U32.HI UR6, URZ, UR9, UR6 ;  /* 0x00000009ff067299 */ /* 0x000fe40008011606 */
[----:B---3--:R-:W-:Y:S02]  /*15b0*/  USHF.R.U32.HI UR4, URZ, UR13, UR4 ;  /* 0x0000000dff047299 */ /* 0x008fe40008011604 */
[----:B------:R-:W-:Y:S02]  /*15c0*/  USEL UR5, UR16, UR6, !UP2 ;  /* 0x0000000610057287 */ /* 0x000fe4000d000000 */
[----:B------:R-:W-:-:S04]  /*15d0*/  USEL UR4, UR20, UR4, !UP1 ;  /* 0x0000000414047287 */ /* 0x000fc8000c800000 */
[----:B------:R-:W-:Y:S02]  /*15e0*/  UIADD3 UR6, UPT, UPT, UR5, -UR4, URZ ;  /* 0x8000000405067290 */ /* 0x000fe4000fffe0ff */
[----:B------:R-:W-:Y:S02]  /*15f0*/  UIADD3 UR4, UPT, UPT, -UR5, UR4, URZ ;  /* 0x0000000405047290 */ /* 0x000fe4000fffe1ff */
[----:B------:R-:W-:Y:S02]  /*1600*/  UIMAD UR20, UR6, UR10, UR20 ;  /* 0x0000000a061472a4 */ /* 0x000fe4000f8e0214 */
[----:B------:R-:W-:-:S12]  /*1610*/  UIMAD UR16, UR4, UR12, UR16 ;  /* 0x0000000c041072a4 */ /* 0x000fd8000f8e0210 */
.L_x_19:
[----:B------:R-:W-:Y:S05]  /*1620*/  BRA.U !UP5, `(.L_x_20) ;  /* 0x000000010d0c7547 */ /* 0x000fea000b800000 */
[----:B------:R-:W-:Y:S01]  /*1630*/  UCGABAR_WAIT ;  /* 0x0000000000007dc7 */ /* 0x000fe20008000000 */
[----:B------:R-:W-:Y:S01]  /*1640*/  CCTL.IVALL ;  /* 0x00000000ff00798f */ /* 0x000fe20002000000 */
[----:B------:R-:W-:Y:S05]  /*1650*/  BRA `(.L_x_21) ;  /* 0x0000000000047947 */ /* 0x000fea0003800000 */
.L_x_20:
[----:B------:R-:W-:Y:S06]  /*1660*/  BAR.SYNC.DEFER_BLOCKING 0x0 ;  /* 0x0000000000007b1d */ /* 0x000fec0000010000 */
.L_x_21:
[----:B------:R-:W-:Y:S05]  /*1670*/  BRA.U UP0, `(.L_x_22) ;  /* 0x0000001100c47547 */ /* 0x000fea000b800000 */
[----:B------:R-:W1:Y:S01]  /*1680*/  LDCU UR6, c[0x0][0x38c] ;  /* 0x00007180ff0677ac */ /* 0x000e620008000800 */
[----:B------:R-:W2:Y:S01]  /*1690*/  S2UR UR8, SR_CgaCtaId ;  /* 0x00000000000879c3 */ /* 0x000ea20000008800 */
[----:B------:R-:W-:Y:S01]  /*16a0*/  PLOP3.LUT P1, PT, PT, PT, UP3, 0x80, 0x8 ;  /* 0x000000000008781c */ /* 0x000fe20003f2f038 */
[----:B------:R-:W-:Y:S01]  /*16b0*/  IMAD.MOV.U32 R12, RZ, RZ, 0x1 ;  /* 0x00000001ff0c7424 */ /* 0x000fe200078e00ff */
[----:B------:R-:W-:Y:S01]  /*16c0*/  UMOV UR7, 0x400 ;  /* 0x0000040000077882 */ /* 0x000fe20000000000 */
[----:B------:R-:W-:Y:S01]  /*16d0*/  UISETP.NE.AND UP1, UPT, UR17, URZ, UPT ;  /* 0x000000ff1100728c */ /* 0x000fe2000bf25270 */
[----:B------:R-:W-:Y:S02]  /*16e0*/  ISETP.EQ.OR P2, PT, R0, RZ, P3 ;  /* 0x000000ff0000720c */ /* 0x000fe40001f42670 */
[----:B------:R-:W-:Y:S02]  /*16f0*/  CS2R R10, SRZ ;  /* 0x00000000000a7805 */ /* 0x000fe4000001ff00 */
[----:B------:R-:W-:Y:S01]  /*1700*/  PLOP3.LUT P1, PT, P1, PT, PT, 0x8, 0x80 ;  /* 0x000000000080781c */ /* 0x000fe20000f2e170 */
[----:B------:R-:W-:Y:S01]  /*1710*/  IMAD.MOV.U32 R9, RZ, RZ, RZ ;  /* 0x000000ffff097224 */ /* 0x000fe200078e00ff */
[----:B------:R-:W3:Y:S01]  /*1720*/  LDCU UR40, c[0x0][0x370] ;  /* 0x00006e00ff2877ac */ /* 0x000ee20008000800 */
[----:B------:R-:W-:Y:S01]  /*1730*/  IMAD.MOV.U32 R8, RZ, RZ, 0x1 ;  /* 0x00000001ff087424 */ /* 0x000fe200078e00ff */
[----:B------:R-:W4:Y:S01]  /*1740*/  LDCU.64 UR26, c[0x0][0x348] ;  /* 0x00006900ff1a77ac */ /* 0x000f220008000a00 */
[----:B-1----:R-:W-:-:S02]  /*1750*/  UIADD3 UR5, UPT, UPT, UR6, 0x3f, URZ ;  /* 0x0000003f06057890 */ /* 0x002fc4000fffe0ff */
[----:B------:R-:W-:Y:S02]  /*1760*/  USHF.R.U32.HI UR45, URZ, 0x6, UR28 ;  /* 0x00000006ff2d7899 */ /* 0x000fe4000801161c */
[----:B------:R-:W-:Y:S02]  /*1770*/  USHF.R.S32.HI UR4, URZ, 0x1f, UR5 ;  /* 0x0000001fff047899 */ /* 0x000fe40008011405 */
[----:B------:R-:W-:Y:S02]  /*1780*/  UIADD3 UR46, UPT, UPT, UR6, 0x7e, URZ ;  /* 0x0000007e062e7890 */ /* 0x000fe4000fffe0ff */
[----:B------:R-:W-:Y:S02]  /*1790*/  ULEA.HI UR4, UR4, UR5, URZ, 0x6 ;  /* 0x0000000504047291 */ /* 0x000fe4000f8f30ff */
[----:B------:R-:W-:Y:S02]  /*17a0*/  UIADD3 UR5, UPT, UPT, UR6, -0x1, URZ ;  /* 0xffffffff06057890 */ /* 0x000fe4000fffe0ff */
[----:B------:R-:W-:-:S02]  /*17b0*/  USHF.R.S32.HI UR43, URZ, 0x6, UR4 ;  /* 0x00000006ff2b7899 */ /* 0x000fc40008011404 */
[----:B------:R-:W-:Y:S02]  /*17c0*/  UISETP.GE.U32.AND UP2, UPT, UR5, -0x7f, UPT ;  /* 0xffffff810500788c */ /* 0x000fe4000bf46070 */
[----:B------:R-:W-:Y:S02]  /*17d0*/  UISETP.LT.U32.AND UP0, UPT, UR43, 0x4, UPT ;  /* 0x000000042b00788c */ /* 0x000fe4000bf01070 */
[----:B--2---:R-:W-:Y:S02]  /*17e0*/  ULEA UR7, UR8, UR7, 0x18 ;  /* 0x0000000708077291 */ /* 0x004fe4000f8ec0ff */
[----:B------:R-:W-:Y:S02]  /*17f0*/  USEL UR41, UR43, 0x4, UP0 ;  /* 0x000000042b297887 */ /* 0x000fe40008000000 */
[----:B------:R-:W-:Y:S02]  /*1800*/  ULEA UR29, UR28, UR7, 0x1 ;  /* 0x000000071c1d7291 */ /* 0x000fe4000f8e08ff */
[----:B------:R-:W-:-:S02]  /*1810*/  UIADD3 UR21, UPT, UPT, UR41, -0x1, URZ ;  /* 0xffffffff29157890 */ /* 0x000fc4000fffe0ff */
[----:B------:R-:W-:Y:S01]  /*1820*/  @UP2 UIADD3 UR21, UPT, UPT, UR41, URZ, URZ ;  /* 0x000000ff29152290 */ /* 0x000fe2000fffe0ff */
[----:B------:R-:W1:Y:S01]  /*1830*/  LDCU UR39, c[0x0][0x374] ;  /* 0x00006e80ff2777ac */ /* 0x000e620008000800 */
[----:B------:R-:W-:Y:S02]  /*1840*/  USEL UR24, UR48, 0x2, UP1 ;  /* 0x0000000230187887 */ /* 0x000fe40008800000 */
[----:B------:R-:W-:Y:S02]  /*1850*/  UIADD3 UR29, UPT, UPT, UR29, 0x8800, URZ ;  /* 0x000088001d1d7890 */ /* 0x000fe4000fffe0ff */
[----:B------:R-:W-:Y:S02]  /*1860*/  UIADD3 UR44, UPT, UPT, UR43, -UR41, URZ ;  /* 0x800000292b2c7290 */ /* 0x000fe4000fffe0ff */
[----:B------:R-:W-:Y:S01]  /*1870*/  UIADD3 UR21, UPT, UPT, UR21, 0x1, URZ ;  /* 0x0000000115157890 */ /* 0x000fe2000fffe0ff */
[----:B---34-:R-:W-:-:S11]  /*1880*/  UMOV UR5, URZ ;  /* 0x000000ff00057c82 */ /* 0x018fd60008000000 */
.L_x_42:
[----:B------:R-:W2:Y:S02]  /*1890*/  S2UR UR4, SR_CgaCtaId ;  /* 0x00000000000479c3 */ /* 0x000ea40000008800 */
[----:B--2---:R-:W-:-:S09]  /*18a0*/  UISETP.NE.AND UP0, UPT, UR4, URZ, UPT ;  /* 0x000000ff0400728c */ /* 0x004fd2000bf05270 */
[----:B-1----:R-:W-:Y:S05]  /*18b0*/  BRA.U UP0, `(.L_x_23) ;  /* 0x0000000100287547 */ /* 0x002fea000b800000 */
[----:B------:R-:W-:Y:S02]  /*18c0*/  LEA R0, R9, UR7, 0x3 ;  /* 0x0000000709007c11 */ /* 0x000fe4000f8e18ff */
[----:B------:R-:W-:-:S04]  /*18d0*/  SHF.L.U32 R3, R8, 0x1f, RZ ;  /* 0x0000001f08037819 */ /* 0x000fc800000006ff */
[----:B------:R-:W2:Y:S02]  /*18e0*/  SYNCS.PHASECHK.TRANS64.TRYWAIT P0, [R0+URZ+0x100], R3 ;  /* 0x00010003000075a7 */ /* 0x000ea400080011ff */
[----:B--2---:R-:W-:Y:S05]  /*18f0*/  @!P0 BRA `(.L_x_24) ;  /* 0x0000007c00448947 */ /* 0x004fea0003800000 */
.L_x_138:
[----:B------:R3:W-:Y:S01]  /*1900*/  SYNCS.ARRIVE.TRANS64.A1T0 RZ, [R0+URZ+0xf0], RZ ;  /* 0x0000f0ff00ff79a7 */ /* 0x0007e200081000ff */
[----:B------:R-:W-:-:S05]  /*1910*/  VIADD R9, R9, 0x1 ;  /* 0x0000000109097836 */ /* 0x000fca0000000000 */
[----:B------:R-:W-:-:S04]  /*1920*/  ISETP.NE.AND P0, PT, R9, 0x2, PT ;  /* 0x000000020900780c */ /* 0x000fc80003f05270 */
[----:B--2---:R-:W-:Y:S02]  /*1930*/  SEL R3, RZ, 0x1, P0 ;  /* 0x00000001ff037807 */ /* 0x004fe40000000000 */
[----:B------:R-:W-:Y:S02]  /*1940*/  SEL R9, R9, RZ, P0 ;  /* 0x000000ff09097207 */ /* 0x000fe40000000000 */
[----:B------:R-:W-:-:S07]  /*1950*/  LOP3.LUT R8, R8, R3, RZ, 0x3c, !PT ;  /* 0x0000000308087212 */ /* 0x000fce00078e3cff */
.L_x_23:
[----:B------:R-:W-:Y:S01]  /*1960*/  ULEA UR4, UR5, UR7, 0x3 ;  /* 0x0000000705047291 */ /* 0x000fe2000f8e18ff */
[----:B---3--:R-:W-:Y:S01]  /*1970*/  SHF.L.U32 R0, R12, 0x1f, RZ ;  /* 0x0000001f0c007819 */ /* 0x008fe200000006ff */
[----:B------:R-:W-:Y:S02]  /*1980*/  UISETP.GE.U32.AND UP0, UPT, UR46, 0x7f, UPT ;  /* 0x0000007f2e00788c */ /* 0x000fe4000bf06070 */
[----:B------:R-:W-:Y:S02]  /*1990*/  USHF.L.U32 UR11, UR20, 0x8, URZ ;  /* 0x00000008140b7899 */ /* 0x000fe400080006ff */
[----:B------:R-:W-:Y:S01]  /*19a0*/  ULEA UR35, UR16, UR45, 0x6 ;  /* 0x0000002d10237291 */ /* 0x000fe2000f8e30ff */
[----:B------:R-:W-:Y:S02]  /*19b0*/  UMOV UR13, URZ ;  /* 0x000000ff000d7c82 */ /* 0x000fe40008000000 */
[----:B------:R2:W3:Y:S02]  /*19c0*/  SYNCS.PHASECHK.TRANS64.TRYWAIT P0, [UR4+0x20], R0 ;  /* 0x00002000ff0075a7 */ /* 0x0004e40008001104 */
[----:B------:R-:W-:Y:S07]  /*19d0*/  BRA.U !UP0, `(.L_x_25) ;  /* 0x0000000108c07547 */ /* 0x000fee000b800000 */
[----:B------:R-:W-:Y:S01]  /*19e0*/  UMOV UR6, URZ ;  /* 0x000000ff00067c82 */ /* 0x000fe20008000000 */
[----:B------:R-:W-:-:S05]  /*19f0*/  UMOV UR4, UR5 ;  /* 0x0000000500047c82 */ /* 0x000fca0008000000 */
.L_x_31:
[----:B------:R-:W-:Y:S01]  /*1a00*/  ULEA UR33, UR4, UR7, 0x3 ;  /* 0x0000000704217291 */ /* 0x000fe2000f8e18ff */
[----:B---3--:R-:W-:Y:S01]  /*1a10*/  @!P3 MOV R2, 0xa000 ;  /* 0x0000a0000002b802 */ /* 0x008fe20000000f00 */
[----:B-1-3--:R-:W-:Y:S10]  /*1a20*/  @P0 BRA `(.L_x_26) ;  /* 0x00000000000c0947 */ /* 0x00aff40003800000 */
[----:B------:R-:W-:-:S04]  /*1a30*/  SHF.L.U32 R3, R12, 0x1f, RZ ;  /* 0x0000001f0c037819 */ /* 0x000fc800000006ff */
[----:B------:R-:W3:Y:S02]  /*1a40*/  SYNCS.PHASECHK.TRANS64.TRYWAIT P0, [UR33+0x20], R3 ;  /* 0x00002003ff0075a7 */ /* 0x000ee40008001121 */
[----:B---3--:R-:W-:Y:S05]  /*1a50*/  @!P0 BRA `(.L_x_27) ;  /* 0x0000007c00008947 */ /* 0x008fea0003800000 */
.L_x_26:
[----:B------:R3:W-:Y:S01]  /*1a60*/  @!P3 SYNCS.ARRIVE.TRANS64 RZ, [UR33], R2 ;  /* 0x00000002ffffb9a7 */ /* 0x0007e20008000021 */
[----:B------:R-:W-:-:S04]  /*1a70*/  ULOP3.LUT UR5, UR24, 0x2, URZ, 0xfc, !UPT ;  /* 0x0000000218057892 */ /* 0x000fc8000f8efcff */
[----:B------:R-:W-:-:S09]  /*1a80*/  UISETP.NE.AND UP0, UPT, UR5, 0x2, UPT ;  /* 0x000000020500788c */ /* 0x000fd2000bf05270 */
[----:B------:R-:W-:Y:S05]  /*1a90*/  BRA.U UP0, `(.L_x_28) ;  /* 0x0000000100047547 */ /* 0x000fea000b800000 */
[----:B-1----:R-:W-:Y:S05]  /*1aa0*/  BPT.TRAP 0x1 ;  /* 0x000000040000795c */ /* 0x002fea0000300000 */
.L_x_28:
[----:B------:R-:W-:Y:S04]  /*1ab0*/  BSSY.RECONVERGENT B0, `(.L_x_29) ;  /* 0x0000003000007945 */ /* 0x000fe80003800200 */
[----:B------:R-:W-:Y:S05]  /*1ac0*/  @P2 BRA `(.L_x_30) ;  /* 0x0000000000042947 */ /* 0x000fea0003800000 */
[----:B-1----:R-:W-:Y:S05]  /*1ad0*/  BPT.TRAP 0x1 ;  /* 0x000000040000795c */ /* 0x002fea0000300000 */
.L_x_30:
[----:B-1----:R-:W-:Y:S05]  /*1ae0*/  BSYNC.RECONVERGENT B0 ;  /* 0x0000000000007941 */ /* 0x002fea0003800200 */
.L_x_29:
[----:B------:R-:W-:Y:S02]  /*1af0*/  UIADD3 UR5, UPT, UPT, UR4, 0x1, URZ ;  /* 0x0000000104057890 */ /* 0x000fe4000fffe0ff */
[----:B------:R-:W-:Y:S02]  /*1b00*/  UIADD3 UR16, UP1, UPT, UR26, 0x80, URZ ;  /* 0x000000801a107890 */ /* 0x000fe4000ff3e0ff */
[----:B------:R-:W-:Y:S02]  /*1b10*/  UISETP.NE.AND UP0, UPT, UR5, 0x4, UPT ;  /* 0x000000040500788c */ /* 0x000fe4000bf05270 */
[----:B------:R-:W-:Y:S02]  /*1b20*/  USHF.L.U32 UR34, UR6, 0x6, URZ ;  /* 0x0000000606227899 */ /* 0x000fe400080006ff */
[----:B------:R-:W-:Y:S02]  /*1b30*/  USEL UR9, URZ, 0x1, UP0 ;  /* 0x00000001ff097887 */ /* 0x000fe40008000000 */
[----:B------:R-:W-:-:S02]  /*1b40*/  USEL UR5, UR5, URZ, UP0 ;  /* 0x000000ff05057287 */ /* 0x000fc40008000000 */
[----:B------:R-:W-:Y:S02]  /*1b50*/  UIADD3 UR14, UP0, UPT, UR26, 0x180, URZ ;  /* 0x000001801a0e7890 */ /* 0x000fe4000ff1e0ff */
[----:B------:R-:W-:Y:S01]  /*1b60*/  ULEA UR8, UR5, UR7, 0x3 ;  /* 0x0000000705087291 */ /* 0x000fe2000f8e18ff */
[----:B------:R-:W-:Y:S01]  /*1b70*/  LOP3.LUT R12, R12, UR9, RZ, 0x3c, !PT ;  /* 0x000000090c0c7c12 */ /* 0x000fe2000f8e3cff */
[----:B------:R-:W-:Y:S02]  /*1b80*/  ULEA UR9, UR4, UR28, 0xc ;  /* 0x0000001c04097291 */ /* 0x000fe4000f8e60ff */
[----:B------:R-:W-:Y:S01]  /*1b90*/  UIADD3.X UR17, UPT, UPT, URZ, UR27, URZ, UP1, !UPT ;  /* 0x0000001bff117290 */ /* 0x000fe20008ffe4ff */
[----:B--2---:R-:W-:Y:S01]  /*1ba0*/  SHF.L.U32 R0, R12, 0x1f, RZ ;  /* 0x0000001f0c007819 */ /* 0x004fe200000006ff */
[----:B------:R-:W-:Y:S02]  /*1bb0*/  ULEA UR9, UR9, UR7, 0x1 ;  /* 0x0000000709097291 */ /* 0x000fe4000f8e08ff */
[----:B------:R-:W-:Y:S01]  /*1bc0*/  UIADD3.X UR15, UPT, UPT, URZ, UR27, URZ, UP0, !UPT ;  /* 0x0000001bff0f7290 */ /* 0x000fe200087fe4ff */
[----:B------:R4:W1:Y:S01]  /*1bd0*/  SYNCS.PHASECHK.TRANS64.TRYWAIT P0, [UR8+0x20], R0 ;  /* 0x00002000ff0075a7 */ /* 0x0008620008001108 */
[----:B------:R-:W-:-:S02]  /*1be0*/  ULEA UR8, UR4, UR7, 0xf ;  /* 0x0000000704087291 */ /* 0x000fc4000f8e78ff */
[----:B------:R-:W-:Y:S02]  /*1bf0*/  UIADD3 UR32, UPT, UPT, UR9, 0x8800, URZ ;  /* 0x0000880009207890 */ /* 0x000fe4000fffe0ff */
[----:B------:R-:W-:Y:S01]  /*1c00*/  UIADD3 UR8, UPT, UPT, UR8, 0x10800, URZ ;  /* 0x0001080008087890 */ /* 0x000fe2000fffe0ff */
[----:B------:R-:W-:Y:S01]  /*1c10*/  UMOV UR13, 0x30000 ;  /* 0x00030000000d7882 */ /* 0x000fe20000000000 */
[----:B------:R-:W-:Y:S01]  /*1c20*/  UMOV UR18, 0x0 ;  /* 0x0000000000127882 */ /* 0x000fe20000000000 */
[----:B------:R-:W-:Y:S01]  /*1c30*/  UMOV UR19, 0x10000000 ;  /* 0x1000000000137882 */ /* 0x000fe20000000000 */
[----:B------:R-:W-:Y:S01]  /*1c40*/  UMOV UR12, UR36 ;  /* 0x00000024000c7c82 */ /* 0x000fe20008000000 */
[----:B------:R-:W-:Y:S01]  /*1c50*/  UMOV UR9, UR33 ;  /* 0x0000002100097c82 */ /* 0x000fe20008000000 */
[----:B------:R-:W-:Y:S01]  /*1c60*/  UMOV UR10, UR34 ;  /* 0x00000022000a7c82 */ /* 0x000fe20008000000 */
[----:B------:R2:W-:Y:S01]  /*1c70*/  UTMALDG.3D.MULTICAST [UR32], [UR16], UR13, desc[UR18] ;  /* 0x00001220100073b4 */ /* 0x0005e2000801180d */
[----:B------:R-:W-:Y:S01]  /*1c80*/  UIADD3 UR6, UPT, UPT, UR6, 0x1, URZ ;  /* 0x0000000106067890 */ /* 0x000fe2000fffe0ff */
[----:B------:R-:W-:-:S03]  /*1c90*/  UMOV UR4, UR5 ;  /* 0x0000000500047c82 */ /* 0x000fc60008000000 */
[----:B------:R-:W-:Y:S01]  /*1ca0*/  UISETP.NE.AND UP0, UPT, UR6, UR21, UPT ;  /* 0x000000150600728c */ /* 0x000fe2000bf05270 */
[----:B------:R4:W-:Y:S01]  /*1cb0*/  UTMALDG.3D [UR8], [UR14], desc[UR18] ;  /* 0x000012080e0075b4 */ /* 0x0009e20008011000 */
[----:B--2---:R-:W-:-:S07]  /*1cc0*/  UMOV UR13, UR21 ;  /* 0x00000015000d7c82 */ /* 0x004fce0008000000 */
[----:B----4-:R-:W-:Y:S05]  /*1cd0*/  BRA.U UP0, `(.L_x_31) ;  /* 0xfffffffd00487547 */ /* 0x010fea000b83ffff */
.L_x_25:
[----:B------:R-:W-:Y:S01]  /*1ce0*/  ULEA UR4, UR5, UR7, 0x3 ;  /* 0x0000000705047291 */ /* 0x000fe2000f8e18ff */
[----:B--2---:R-:W-:Y:S01]  /*1cf0*/  SHF.L.U32 R0, R12, 0x1f, RZ ;  /* 0x0000001f0c007819 */ /* 0x004fe200000006ff */
[----:B------:R-:W-:Y:S01]  /*1d00*/  @!P1 SYNCS.ARRIVE.TRANS64.A1T0 RZ, [UR7+0x88], RZ ;  /* 0x000088ffffff99a7 */ /* 0x000fe20008100007 */
[----:B------:R-:W-:-:S06]  /*1d10*/  UISETP.GT.AND UP0, UPT, UR43, UR41, UPT ;  /* 0x000000292b00728c */ /* 0x000fcc000bf04270 */
[----:B-1-3--:R1:W2:Y:S03]  /*1d20*/  SYNCS.PHASECHK.TRANS64.TRYWAIT P0, [UR4+0x20], R0 ;  /* 0x00002000ff0075a7 */ /* 0x00a2a60008001104 */
[----:B------:R-:W-:Y:S05]  /*1d30*/  BRA.U !UP0, `(.L_x_32) ;  /* 0x0000000108bc7547 */ /* 0x000fea000b800000 */
[----:B------:R-:W-:Y:S01]  /*1d40*/  UIADD3 UR25, UPT, UPT, UR44, UR13, URZ ;  /* 0x0000000d2c197290 */ /* 0x000fe2000fffe0ff */
[----:B------:R-:W-:-:S11]  /*1d50*/  UMOV UR4, UR5 ;  /* 0x0000000500047c82 */ /* 0x000fd60008000000 */
.L_x_38:
[----:B------:R-:W-:Y:S01]  /*1d60*/  ULEA UR17, UR4, UR7, 0x3 ;  /* 0x0000000704117291 */ /* 0x000fe2000f8e18ff */
[----:B--2---:R-:W-:Y:S01]  /*1d70*/  @!P3 MOV R2, 0xa000 ;  /* 0x0000a0000002b802 */ /* 0x004fe20000000f00 */
[----:B--2-4-:R-:W-:Y:S10]  /*1d80*/  @P0 BRA `(.L_x_33) ;  /* 0x00000000000c0947 */ /* 0x014ff40003800000 */
[----:B------:R-:W-:-:S04]  /*1d90*/  SHF.L.U32 R3, R12, 0x1f, RZ ;  /* 0x0000001f0c037819 */ /* 0x000fc800000006ff */
[----:B------:R-:W2:Y:S02]  /*1da0*/  SYNCS.PHASECHK.TRANS64.TRYWAIT P0, [UR17+0x20], R3 ;  /* 0x00002003ff0075a7 */ /* 0x000ea40008001111 */
[----:B--2---:R-:W-:Y:S05]  /*1db0*/  @!P0 BRA `(.L_x_34) ;  /* 0x0000007800408947 */ /* 0x004fea0003800000 */
.L_x_33:
[----:B------:R2:W-:Y:S01]  /*1dc0*/  @!P3 SYNCS.ARRIVE.TRANS64 RZ, [UR17], R2 ;  /* 0x00000002ffffb9a7 */ /* 0x0005e20008000011 */
[----:B------:R-:W-:-:S04]  /*1dd0*/  ULOP3.LUT UR5, UR24, 0x2, URZ, 0xfc, !UPT ;  /* 0x0000000218057892 */ /* 0x000fc8000f8efcff */
[----:B------:R-:W-:-:S09]  /*1de0*/  UISETP.NE.AND UP0, UPT, UR5, 0x2, UPT ;  /* 0x000000020500788c */ /* 0x000fd2000bf05270 */
[----:B------:R-:W-:Y:S05]  /*1df0*/  BRA.U UP0, `(.L_x_35) ;  /* 0x0000000100047547 */ /* 0x000fea000b800000 */
[----:B------:R-:W-:Y:S05]  /*1e00*/  BPT.TRAP 0x1 ;  /* 0x000000040000795c */ /* 0x000fea0000300000 */
.L_x_35:
[----:B------:R-:W-:Y:S04]  /*1e10*/  BSSY.RECONVERGENT B0, `(.L_x_36) ;  /* 0x0000003000007945 */ /* 0x000fe80003800200 */
[----:B------:R-:W-:Y:S05]  /*1e20*/  @P2 BRA `(.L_x_37) ;  /* 0x0000000000042947 */ /* 0x000fea0003800000 */
[----:B------:R-:W-:Y:S05]  /*1e30*/  BPT.TRAP 0x1 ;  /* 0x000000040000795c */ /* 0x000fea0000300000 */
.L_x_37:
[----:B------:R-:W-:Y:S05]  /*1e40*/  BSYNC.RECONVERGENT B0 ;  /* 0x0000000000007941 */ /* 0x000fea0003800200 */
.L_x_36:
[----:B------:R-:W-:Y:S02]  /*1e50*/  UIADD3 UR5, UPT, UPT, UR4, 0x1, URZ ;  /* 0x0000000104057890 */ /* 0x000fe4000fffe0ff */
[----:B------:R-:W-:Y:S02]  /*1e60*/  UIADD3 UR14, UP1, UPT, UR26, 0x80, URZ ;  /* 0x000000801a0e7890 */ /* 0x000fe4000ff3e0ff */
[----:B------:R-:W-:Y:S02]  /*1e70*/  UISETP.NE.AND UP0, UPT, UR5, 0x4, UPT ;  /* 0x000000040500788c */ /* 0x000fe4000bf05270 */
[----:B------:R-:W-:Y:S02]  /*1e80*/  USHF.L.U32 UR18, UR13, 0x6, URZ ;  /* 0x000000060d127899 */ /* 0x000fe400080006ff */
[----:B------:R-:W-:Y:S02]  /*1e90*/  USEL UR8, URZ, 0x1, UP0 ;  /* 0x00000001ff087887 */ /* 0x000fe40008000000 */
[----:B------:R-:W-:-:S02]  /*1ea0*/  USEL UR5, UR5, URZ, UP0 ;  /* 0x000000ff05057287 */ /* 0x000fc40008000000 */
[----:B------:R-:W-:Y:S02]  /*1eb0*/  UIADD3 UR22, UP0, UPT, UR26, 0x180, URZ ;  /* 0x000001801a167890 */ /* 0x000fe4000ff1e0ff */
[----:B------:R-:W-:Y:S01]  /*1ec0*/  LOP3.LUT R12, R12, UR8, RZ, 0x3c, !PT ;  /* 0x000000080c0c7c12 */ /* 0x000fe2000f8e3cff */
[----:B------:R-:W-:Y:S02]  /*1ed0*/  ULEA UR6, UR5, UR7, 0x3 ;  /* 0x0000000705067291 */ /* 0x000fe4000f8e18ff */
[----:B------:R-:W-:Y:S01]  /*1ee0*/  ULEA UR8, UR4, UR7, 0xf ;  /* 0x0000000704087291 */ /* 0x000fe2000f8e78ff */
[----:B-1----:R-:W-:Y:S01]  /*1ef0*/  SHF.L.U32 R0, R12, 0x1f, RZ ;  /* 0x0000001f0c007819 */ /* 0x002fe200000006ff */
[----:B------:R-:W-:Y:S02]  /*1f00*/  ULEA UR16, UR4, UR29, 0xd ;  /* 0x0000001d04107291 */ /* 0x000fe4000f8e68ff */
[----:B------:R-:W-:Y:S02]  /*1f10*/  UIADD3.X UR15, UPT, UPT, URZ, UR27, URZ, UP1, !UPT ;  /* 0x0000001bff0f7290 */ /* 0x000fe40008ffe4ff */
[----:B------:R-:W-:Y:S01]  /*1f20*/  UIADD3 UR8, UPT, UPT, UR8, 0x10800, URZ ;  /* 0x0001080008087890 */ /* 0x000fe2000fffe0ff */
[----:B------:R3:W4:Y:S01]  /*1f30*/  SYNCS.PHASECHK.TRANS64.TRYWAIT P0, [UR6+0x20], R0 ;  /* 0x00002000ff0075a7 */ /* 0x0007220008001106 */
[----:B------:R-:W-:Y:S01]  /*1f40*/  UIADD3.X UR23, UPT, UPT, URZ, UR27, URZ, UP0, !UPT ;  /* 0x0000001bff177290 */ /* 0x000fe200087fe4ff */
[----:B------:R-:W-:Y:S01]  /*1f50*/  UMOV UR6, 0x30000 ;  /* 0x0003000000067882 */ /* 0x000fe20000000000 */
[----:B------:R-:W-:Y:S01]  /*1f60*/  UMOV UR30, 0x0 ;  /* 0x00000000001e7882 */ /* 0x000fe20000000000 */
[----:B------:R-:W-:Y:S01]  /*1f70*/  UMOV UR31, 0x10000000 ;  /* 0x10000000001f7882 */ /* 0x000fe20000000000 */
[----:B------:R-:W-:Y:S01]  /*1f80*/  UMOV UR19, UR35 ;  /* 0x0000002300137c82 */ /* 0x000fe20008000000 */
[----:B------:R-:W-:Y:S01]  /*1f90*/  UMOV UR20, UR36 ;  /* 0x0000002400147c82 */ /* 0x000fe20008000000 */
[----:B------:R-:W-:Y:S01]  /*1fa0*/  UMOV UR12, UR36 ;  /* 0x00000024000c7c82 */ /* 0x000fe20008000000 */
[----:B------:R-:W-:Y:S01]  /*1fb0*/  UMOV UR9, UR17 ;  /* 0x0000001100097c82 */ /* 0x000fe20008000000 */
[----:B------:R-:W-:Y:S01]  /*1fc0*/  UMOV UR10, UR18 ;  /* 0x00000012000a7c82 */ /* 0x000fe20008000000 */
[----:B------:R3:W-:Y:S01]  /*1fd0*/  UTMALDG.3D.MULTICAST [UR16], [UR14], UR6, desc[UR30] ;  /* 0x00001e100e0073b4 */ /* 0x0007e20008011806 */
[----:B------:R-:W-:Y:S01]  /*1fe0*/  UIADD3 UR13, UPT, UPT, UR13, 0x1, URZ ;  /* 0x000000010d0d7890 */ /* 0x000fe2000fffe0ff */
[----:B------:R-:W-:-:S03]  /*1ff0*/  UMOV UR4, UR5 ;  /* 0x0000000500047c82 */ /* 0x000fc60008000000 */
[----:B------:R-:W-:Y:S01]  /*2000*/  UISETP.NE.AND UP0, UPT, UR13, UR25, UPT ;  /* 0x000000190d00728c */ /* 0x000fe2000bf05270 */
[----:B------:R3:W-:Y:S08]  /*2010*/  UTMALDG.3D [UR8], [UR22], desc[UR30] ;  /* 0x00001e08160075b4 */ /* 0x0007f00008011000 */
[----:B---3--:R-:W-:Y:S05]  /*2020*/  BRA.U UP0, `(.L_x_38) ;  /* 0xfffffffd004c7547 */ /* 0x008fea000b83ffff */
.L_x_32:
[C---:B------:R-:W-:Y:S01]  /*2030*/  LEA R3, R11.reuse, UR7, 0x3 ;  /* 0x000000070b037c11 */ /* 0x040fe2000f8e18ff */
[----:B------:R-:W-:Y:S01]  /*2040*/  NOP ;  /* 0x0000000000007918 */ /* 0x000fe20000000000 */
[----:B-1----:R-:W-:Y:S02]  /*2050*/  SHF.L.U32 R0, R10, 0x1f, RZ ;  /* 0x0000001f0a007819 */ /* 0x002fe400000006ff */
[----:B------:R-:W-:Y:S02]  /*2060*/  LEA R5, R11, UR7, 0x4 ;  /* 0x000000070b057c11 */ /* 0x000fe4000f8e20ff */
[----:B--2-4-:R-:W1:Y:S02]  /*2070*/  SYNCS.PHASECHK.TRANS64.TRYWAIT P0, [R3+URZ+0x90], R0 ;  /* 0x00009000030075a7 */ /* 0x014e6400080011ff */
[----:B-1----:R-:W-:Y:S05]  /*2080*/  @!P0 BRA `(.L_x_39) ;  /* 0x0000007400a48947 */ /* 0x002fea0003800000 */
.L_x_141:
[----:B------:R-:W2:Y:S01]  /*2090*/  LDS.128 R4, [R5+0x120] ;  /* 0x0001200005047984 */ /* 0x000ea20000000c00 */
[----:B------:R-:W-:Y:S01]  /*20a0*/  UISETP.GE.AND UP0, UPT, UR42, 0x1, UPT ;  /* 0x000000012a00788c */ /* 0x000fe2000bf06270 */
[----:B------:R-:W-:Y:S01]  /*20b0*/  @!PT LDS RZ, [RZ] ;  /* 0x00000000fffff984 */ /* 0x000fe20000000800 */
[----:B------:R-:W-:Y:S01]  /*20c0*/  @!PT LDS RZ, [RZ] ;  /* 0x00000000fffff984 */ /* 0x000fe20000000800 */
[----:B------:R-:W-:Y:S01]  /*20d0*/  @!PT LDS RZ, [RZ] ;  /* 0x00000000fffff984 */ /* 0x000fe20000000800 */
[----:B------:R-:W-:Y:S01]  /*20e0*/  @!PT LDS RZ, [RZ] ;  /* 0x00000000fffff984 */ /* 0x000fe20000000800 */
[----:B------:R3:W-:Y:S06]  /*20f0*/  MEMBAR.ALL.CTA ;  /* 0x0000000000007992 */ /* 0x0007ec0000008000 */
[----:B---3--:R-:W3:Y:S01]  /*2100*/  FENCE.VIEW.ASYNC.S ;  /* 0x00000000000073c6 */ /* 0x008ee20000000000 */
[----:B--2---:R-:W-:-:S13]  /*2110*/  LOP3.LUT P0, RZ, R6, 0x1, RZ, 0xc0, !PT ;  /* 0x0000000106ff7812 */ /* 0x004fda000780c0ff */
[----:B---3--:R-:W-:Y:S01]  /*2120*/  VOTEU.ANY UP1, P0 ;  /* 0x0000000000ff7886 */ /* 0x008fe20000020100 */
[----:B------:R-:W-:-:S13]  /*2130*/  PLOP3.LUT P0, PT, PT, PT, UP1, 0x80, 0x8 ;  /* 0x000000000008781c */ /* 0x000fda0003f0f018 */
[----:B-1----:R-:W-:Y:S02]  /*2140*/  @P0 LOP3.LUT R0, R5, 0xffff, RZ, 0xc0, !PT ;  /* 0x0000ffff05000812 */ /* 0x002fe400078ec0ff */
[----:B------:R-:W-:Y:S02]  /*2150*/  @P0 MOV R2, R4 ;  /* 0x0000000400020202 */ /* 0x000fe40000000f00 */
[----:B------:R-:W-:Y:S01]  /*2160*/  @P0 R2UR UR6, R0 ;  /* 0x00000000000602ca */ /* 0x000fe200000e0000 */
[----:B------:R-:W-:Y:S01]  /*2170*/  VIADD R0, R3, 0xa0 ;  /* 0x000000a003007836 */ /* 0x000fe20000000000 */
[----:B------:R-:W-:Y:S02]  /*2180*/  @P0 SHF.R.U32.HI R4, RZ, 0x10, R5 ;  /* 0x00000010ff040819 */ /* 0x000fe40000011605 */
[----:B------:R-:W-:Y:S02]  /*2190*/  @P0 R2UR UR8, R2 ;  /* 0x00000000020802ca */ /* 0x000fe400000e0000 */
[----:B------:R-:W-:-:S02]  /*21a0*/  PRMT R0, RZ, 0x654, R0 ;  /* 0x00000654ff007816 */ /* 0x000fc40000000000 */
[----:B------:R-:W-:Y:S02]  /*21b0*/  @P0 R2UR UR4, R4 ;  /* 0x00000000040402ca */ /* 0x000fe400000e0000 */
[----:B------:R1:W-:Y:S03]  /*21c0*/  SYNCS.ARRIVE.TRANS64.RED.A1T0 RZ, [R0+URZ], RZ ;  /* 0x000000ff00ff79a7 */ /* 0x0003e600081004ff */
[----:B------:R-:W-:-:S04]  /*21d0*/  @UP1 UMOV UR37, UR6 ;  /* 0x0000000600251c82 */ /* 0x000fc80008000000 */
[----:B------:R-:W-:-:S04]  /*21e0*/  @UP1 UMOV UR38, UR8 ;  /* 0x0000000800261c82 */ /* 0x000fc80008000000 */
[----:B------:R-:W-:Y:S01]  /*21f0*/  @UP1 UMOV UR36, UR4 ;  /* 0x0000000400241c82 */ /* 0x000fe20008000000 */
[----:B------:R-:W-:Y:S05]  /*2200*/  BRA.U !UP0, `(.L_x_40) ;  /* 0x0000000108d47547 */ /* 0x000fea000b800000 */
[----:B------:R-:W2:Y:S01]  /*2210*/  LDCU.128 UR12, c[0x0][0xb10] ;  /* 0x00016200ff0c77ac */ /* 0x000ea20008000c00 */
[----:B------:R-:W3:Y:S01]  /*2220*/  LDCU UR25, c[0x0][0xb20] ;  /* 0x00016400ff1977ac */ /* 0x000ee20008000800 */
[----:B------:R-:W4:Y:S01]  /*2230*/  LDCU UR20, c[0x0][0xb0c] ;  /* 0x00016180ff1477ac */ /* 0x000f220008000800 */
[----:B------:R-:W1:Y:S01]  /*2240*/  LDCU.64 UR10, c[0x0][0xb28] ;  /* 0x00016500ff0a77ac */ /* 0x000e620008000a00 */
[----:B------:R-:W-:Y:S02]  /*2250*/  UISETP.NE.AND UP3, UPT, UR42, 0x1, UPT ;  /* 0x000000012a00788c */ /* 0x000fe4000bf65270 */
[----:B--2---:R-:W-:Y:S02]  /*2260*/  UIMAD.WIDE.U32 UR16, UR39, UR15, URZ ;  /* 0x0000000f271072a5 */ /* 0x004fe4000f8e00ff */
[----:B------:R-:W-:Y:S02]  /*2270*/  UIMAD.WIDE.U32 UR8, UR40, UR12, URZ ;  /* 0x0000000c280872a5 */ /* 0x000fe4000f8e00ff */
[----:B------:R-:W-:-:S02]  /*2280*/  UISETP.NE.AND UP0, UPT, UR14, 0x1, UPT ;  /* 0x000000010e00788c */ /* 0x000fc4000bf05270 */
[----:B------:R-:W-:Y:S01]  /*2290*/  UIMAD.WIDE.U32 UR22, UR37, UR15, URZ ;  /* 0x0000000f251672a5 */ /* 0x000fe2000f8e00ff */
[----:B------:R-:W-:Y:S02]  /*22a0*/  UMOV UR16, UR17 ;  /* 0x0000001100107c82 */ /* 0x000fe40008000000 */
[----:B------:R-:W-:Y:S01]  /*22b0*/  UMOV UR8, UR9 ;  /* 0x0000000900087c82 */ /* 0x000fe20008000000 */
[----:B---3--:R-:W-:Y:S02]  /*22c0*/  USHF.R.U32.HI UR16, URZ, UR25, UR16 ;  /* 0x00000019ff107299 */ /* 0x008fe40008011610 */
[----:B----4-:R-:W-:Y:S02]  /*22d0*/  UISETP.NE.AND UP2, UPT, UR20, 0x1, UPT ;  /* 0x000000011400788c */ /* 0x010fe4000bf45270 */
[----:B------:R-:W-:Y:S02]  /*22e0*/  USHF.R.U32.HI UR8, URZ, UR13, UR8 ;  /* 0x0000000dff087299 */ /* 0x000fe40008011608 */
[----:B------:R-:W-:-:S02]  /*22f0*/  USEL UR6, UR39, UR16, !UP0 ;  /* 0x0000001027067287 */ /* 0x000fc4000c000000 */
[----:B------:R-:W-:Y:S02]  /*2300*/  USEL UR8, UR40, UR8, !UP2 ;  /* 0x0000000828087287 */ /* 0x000fe4000d000000 */
[----:B-1----:R-:W-:Y:S01]  /*2310*/  UIMAD.WIDE.U32 UR16, UR6, UR10, URZ ;  /* 0x0000000a061072a5 */ /* 0x002fe2000f8e00ff */
[----:B------:R-:W-:Y:S01]  /*2320*/  UMOV UR4, UR23 ;  /* 0x0000001700047c82 */ /* 0x000fe20008000000 */
[----:B------:R-:W-:Y:S02]  /*2330*/  UIMAD.WIDE.U32 UR18, UR38, UR12, URZ ;  /* 0x0000000c261272a5 */ /* 0x000fe4000f8e00ff */
[----:B------:R-:W-:-:S03]  /*2340*/  UIMAD.WIDE.U32 UR22, UR8, UR10, URZ ;  /* 0x0000000a081672a5 */ /* 0x000fc6000f8e00ff */
[----:B------:R-:W-:Y:S01]  /*2350*/  UMOV UR16, UR17 ;  /* 0x0000001100107c82 */ /* 0x000fe20008000000 */
[----:B------:R-:W-:Y:S02]  /*2360*/  USHF.R.U32.HI UR4, URZ, UR25, UR4 ;  /* 0x00000019ff047299 */ /* 0x000fe40008011604 */
[----:B------:R-:W-:Y:S01]  /*2370*/  @UP3 USHF.R.U32.HI UR6, URZ, UR11, UR16 ;  /* 0x0000000bff063299 */ /* 0x000fe20008011610 */
[----:B------:R-:W-:Y:S01]  /*2380*/  UMOV UR18, UR19 ;  /* 0x0000001300127c82 */ /* 0x000fe20008000000 */
[----:B------:R-:W-:Y:S01]  /*2390*/  UMOV UR22, UR23 ;  /* 0x0000001700167c82 */ /* 0x000fe20008000000 */
[----:B------:R-:W-:Y:S02]  /*23a0*/  USHF.R.U32.HI UR13, URZ, UR13, UR18 ;  /* 0x0000000dff0d7299 */ /* 0x000fe40008011612 */
[----:B------:R-:W-:Y:S02]  /*23b0*/  USEL UR4, UR37, UR4, !UP0 ;  /* 0x0000000425047287 */ /* 0x000fe4000c000000 */
[----:B------:R-:W-:-:S02]  /*23c0*/  @UP3 USHF.R.U32.HI UR8, URZ, UR11, UR22 ;  /* 0x0000000bff083299 */ /* 0x000fc40008011616 */
[----:B------:R-:W-:Y:S02]  /*23d0*/  UIMAD UR9, UR42, UR6, URZ ;  /* 0x000000062a0972a4 */ /* 0x000fe4000f8e02ff */
[----:B------:R-:W-:Y:S02]  /*23e0*/  USEL UR6, UR38, UR13, !UP2 ;  /* 0x0000000d26067287 */ /* 0x000fe4000d000000 */
[----:B------:R-:W-:Y:S02]  /*23f0*/  UIMAD UR12, UR42, UR8, URZ ;  /* 0x000000082a0c72a4 */ /* 0x000fe4000f8e02ff */
[----:B------:R-:W-:Y:S02]  /*2400*/  UISETP.GE.AND UP0, UPT, UR4, UR9, UPT ;  /* 0x000000090400728c */ /* 0x000fe4000bf06270 */
[----:B------:R-:W-:Y:S02]  /*2410*/  UIMAD.WIDE.U32 UR16, UR4, UR10, URZ ;  /* 0x0000000a041072a5 */ /* 0x000fe4000f8e00ff */
[----:B------:R-:W-:-:S02]  /*2420*/  UISETP.GE.OR UP0, UPT, UR6, UR12, UP0 ;  /* 0x0000000c0600728c */ /* 0x000fc40008706670 */
        /* <DEDUP_REMOVED lines=19> */
.L_x_40:
[----:B------:R-:W2:Y:S02]  /*2560*/  LDCU UR4, c[0x0][0xb30] ;  /* 0x00016600ff0477ac */ /* 0x000ea40008000800 */
[----:B--2---:R-:W-:-:S09]  /*2570*/  UISETP.NE.AND UP0, UPT, UR4, 0x1, UPT ;  /* 0x000000010400788c */ /* 0x004fd2000bf05270 */
[----:B------:R-:W-:Y:S05]  /*2580*/  BRA.U UP0, `(.L_x_41) ;  /* 0x0000000100447547 */ /* 0x000fea000b800000 */
[----:B------:R-:W2:Y:S01]  /*2590*/  LDCU.128 UR12, c[0x0][0xb10] ;  /* 0x00016200ff0c77ac */ /* 0x000ea20008000c00 */
[----:B------:R-:W3:Y:S01]  /*25a0*/  LDCU UR16, c[0x0][0xb0c] ;  /* 0x00016180ff1077ac */ /* 0x000ee20008000800 */
[----:B------:R-:W4:Y:S01]  /*25b0*/  LDCU UR17, c[0x0][0xb20] ;  /* 0x00016400ff1177ac */ /* 0x000f220008000800 */
[----:B--2---:R-:W-:Y:S02]  /*25c0*/  UIMAD.WIDE.U32 UR10, UR38, UR12, URZ ;  /* 0x0000000c260a72a5 */ /* 0x004fe4000f8e00ff */
[----:B------:R-:W-:Y:S02]  /*25d0*/  UIMAD.WIDE.U32 UR8, UR37, UR15, URZ ;  /* 0x0000000f250872a5 */ /* 0x000fe4000f8e00ff */
[----:B---3--:R-:W-:Y:S02]  /*25e0*/  UISETP.NE.AND UP2, UPT, UR16, 0x1, UPT ;  /* 0x000000011000788c */ /* 0x008fe4000bf45270 */
[----:B------:R-:W-:Y:S01]  /*25f0*/  UISETP.NE.AND UP0, UPT, UR14, 0x1, UPT ;  /* 0x000000010e00788c */ /* 0x000fe2000bf05270 */
[----:B------:R-:W-:-:S02]  /*2600*/  UMOV UR6, UR11 ;  /* 0x0000000b00067c82 */ /* 0x000fc40008000000 */
[----:B------:R-:W-:Y:S01]  /*2610*/  UMOV UR4, UR9 ;  /* 0x0000000900047c82 */ /* 0x000fe20008000000 */
[----:B------:R-:W-:Y:S02]  /*2620*/  USHF.R.U32.HI UR6, URZ, UR13, UR6 ;  /* 0x0000000dff067299 */ /* 0x000fe40008011606 */
[----:B----4-:R-:W-:Y:S02]  /*2630*/  USHF.R.U32.HI UR4, URZ, UR17, UR4 ;  /* 0x00000011ff047299 */ /* 0x010fe40008011604 */
[----:B------:R-:W-:Y:S02]  /*2640*/  USEL UR6, UR38, UR6, !UP2 ;  /* 0x0000000626067287 */ /* 0x000fe4000d000000 */
[----:B------:R-:W-:-:S04]  /*2650*/  USEL UR4, UR37, UR4, !UP0 ;  /* 0x0000000425047287 */ /* 0x000fc8000c000000 */
[----:B------:R-:W-:Y:S02]  /*2660*/  UIADD3 UR8, UPT, UPT, UR6, -UR4, URZ ;  /* 0x8000000406087290 */ /* 0x000fe4000fffe0ff */
[----:B------:R-:W-:Y:S02]  /*2670*/  UIADD3 UR4, UPT, UPT, -UR6, UR4, URZ ;  /* 0x0000000406047290 */ /* 0x000fe4000fffe1ff */
[----:B------:R-:W-:Y:S02]  /*2680*/  UIMAD UR37, UR8, UR14, UR37 ;  /* 0x0000000e082572a4 */ /* 0x000fe4000f8e0225 */
[----:B------:R-:W-:-:S12]  /*2690*/  UIMAD UR38, UR4, UR16, UR38 ;  /* 0x00000010042672a4 */ /* 0x000fd8000f8e0226 */
.L_x_41:
[----:B------:R-:W-:Y:S01]  /*26a0*/  VIADD R11, R11, 0x1 ;  /* 0x000000010b0b7836 */ /* 0x000fe20000000000 */
[----:B------:R-:W-:Y:S02]  /*26b0*/  R2UR UR6, R84 ;  /* 0x00000000540672ca */ /* 0x000fe400000e0000 */
[----:B------:R-:W-:Y:S02]  /*26c0*/  R2UR UR4, R83 ;  /* 0x00000000530472ca */ /* 0x000fe400000e0000 */
[C---:B------:R-:W-:Y:S02]  /*26d0*/  ISETP.NE.AND P0, PT, R11.reuse, 0x2, PT ;  /* 0x000000020b00780c */ /* 0x040fe40003f05270 */
[----:B------:R-:W-:Y:S02]  /*26e0*/  PLOP3.LUT P1, PT, PT, PT, PT, 0x80, 0x8 ;  /* 0x000000000008781c */ /* 0x000fe40003f2f070 */
[----:B------:R-:W-:Y:S02]  /*26f0*/  SEL R3, RZ, 0x1, P0 ;  /* 0x00000001ff037807 */ /* 0x000fe40000000000 */
[----:B------:R-:W-:-:S02]  /*2700*/  SEL R11, R11, RZ, P0 ;  /* 0x000000ff0b0b7207 */ /* 0x000fc40000000000 */
[----:B------:R-:W-:Y:S01]  /*2710*/  LOP3.LUT R10, R10, R3, RZ, 0x3c, !PT ;  /* 0x000000030a0a7212 */ /* 0x000fe200078e3cff */
[----:B------:R-:W-:Y:S02]  /*2720*/  UIADD3 UR16, UPT, UPT, UR38, UR6, URZ ;  /* 0x0000000626107290 */ /* 0x000fe4000fffe0ff */
[----:B------:R-:W-:Y:S01]  /*2730*/  UIADD3 UR20, UPT, UPT, UR37, UR4, URZ ;  /* 0x0000000425147290 */ /* 0x000fe2000fffe0ff */
[----:B------:R-:W-:Y:S11]  /*2740*/  BRA.U UP1, `(.L_x_42) ;  /* 0xfffffff101507547 */ /* 0x000ff6000b83ffff */
[----:B------:R-:W-:Y:S01]  /*2750*/  UIADD3 UR7, UPT, UPT, UR7, 0x20, URZ ;  /* 0x0000002007077890 */ /* 0x000fe2000fffe0ff */
[----:B------:R-:W-:-:S03]  /*2760*/  SHF.L.U32 R3, R12, 0x1f, RZ ;  /* 0x0000001f0c037819 */ /* 0x000fc600000006ff */
[----:B------:R-:W-:-:S09]  /*2770*/  ULEA UR4, UR5, UR7, 0x3 ;  /* 0x0000000705047291 */ /* 0x000fd2000f8e18ff */
[----:B------:R-:W2:Y:S02]  /*2780*/  SYNCS.PHASECHK.TRANS64.TRYWAIT P0, [UR4], R3 ;  /* 0x00000003ff0075a7 */ /* 0x000ea40008001104 */
[----:B--2---:R-:W-:Y:S05]  /*2790*/  @!P0 BRA `(.L_x_43) ;  /* 0x0000006c00f48947 */ /* 0x004fea0003800000 */
.L_x_143:
[----:B------:R-:W-:-:S04]  /*27a0*/  UIADD3 UR4, UPT, UPT, UR5, 0x1, URZ ;  /* 0x0000000105047890 */ /* 0x000fc8000fffe0ff */
[----:B------:R-:W-:-:S04]  /*27b0*/  UISETP.NE.AND UP0, UPT, UR4, 0x4, UPT ;  /* 0x000000040400788c */ /* 0x000fc8000bf05270 */
[----:B------:R-:W-:Y:S02]  /*27c0*/  USEL UR6, URZ, 0x1, UP0 ;  /* 0x00000001ff067887 */ /* 0x000fe40008000000 */
[----:B------:R-:W-:-:S04]  /*27d0*/  USEL UR4, UR4, URZ, UP0 ;  /* 0x000000ff04047287 */ /* 0x000fc80008000000 */
[----:B------:R-:W-:Y:S01]  /*27e0*/  ULEA UR5, UR4, UR7, 0x3 ;  /* 0x0000000704057291 */ /* 0x000fe2000f8e18ff */
[----:B------:R-:W-:-:S04]  /*27f0*/  LOP3.LUT R2, R12, UR6, RZ, 0x3c, !PT ;  /* 0x000000060c027c12 */ /* 0x000fc8000f8e3cff */
[----:B-1----:R-:W-:-:S04]  /*2800*/  SHF.L.U32 R3, R2, 0x1f, RZ ;  /* 0x0000001f02037819 */ /* 0x002fc800000006ff */
[----:B------:R-:W1:Y:S02]  /*2810*/  SYNCS.PHASECHK.TRANS64.TRYWAIT P0, [UR5], R3 ;  /* 0x00000003ff0075a7 */ /* 0x000e640008001105 */
[----:B-1----:R-:W-:Y:S05]  /*2820*/  @!P0 BRA `(.L_x_44) ;  /* 0x0000006c00e88947 */ /* 0x002fea0003800000 */
.L_x_145:
        /* <DEDUP_REMOVED lines=9> */
.L_x_147:
[----:B------:R-:W-:-:S04]  /*28c0*/  UIADD3 UR4, UPT, UPT, UR4, 0x1, URZ ;  /* 0x0000000104047890 */ /* 0x000fc8000fffe0ff */
[----:B------:R-:W-:-:S04]  /*28d0*/  UISETP.NE.AND UP0, UPT, UR4, 0x4, UPT ;  /* 0x000000040400788c */ /* 0x000fc8000bf05270 */
[----:B------:R-:W-:Y:S02]  /*28e0*/  USEL UR5, URZ, 0x1, UP0 ;  /* 0x00000001ff057887 */ /* 0x000fe40008000000 */
[----:B------:R-:W-:-:S04]  /*28f0*/  USEL UR4, UR4, URZ, UP0 ;  /* 0x000000ff04047287 */ /* 0x000fc80008000000 */
[----:B------:R-:W-:Y:S01]  /*2900*/  ULEA UR4, UR4, UR7, 0x3 ;  /* 0x0000000704047291 */ /* 0x000fe2000f8e18ff */
[----:B-1----:R-:W-:-:S04]  /*2910*/  LOP3.LUT R3, R2, UR5, RZ, 0x3c, !PT ;  /* 0x0000000502037c12 */ /* 0x002fc8000f8e3cff */
[----:B------:R-:W-:Y:S01]  /*2920*/  SHF.L.U32 R3, R3, 0x1f, RZ ;  /* 0x0000001f03037819 */ /* 0x000fe200000006ff */
[----:B------:R-:W-:-:S07]  /*2930*/  IMAD.U32 R0, RZ, RZ, UR4 ;  /* 0x00000004ff007e24 */ /* 0x000fce000f8e00ff */
.L_x_46:
[----:B-1----:R1:W2:Y:S02]  /*2940*/  SYNCS.PHASECHK.TRANS64.TRYWAIT P0, [R0+URZ], R3 ;  /* 0x00000003000075a7 */ /* 0x0022a400080011ff */
[----:B--2---:R-:W-:Y:S05]  /*2950*/  @!P0 NANOSLEEP.SYNCS 0x989680 ;  /* 0x009896800000895d */ /* 0x004fea0003900000 */
[----:B------:R-:W2:Y:S02]  /*2960*/  @!P0 SYNCS.PHASECHK.TRANS64 P0, [R0+URZ], R3 ;  /* 0x00000003000085a7 */ /* 0x000ea400080010ff */
[----:B--2---:R-:W-:Y:S05]  /*2970*/  @P0 EXIT ;  /* 0x000000000000094d */ /* 0x004fea0003800000 */
[----:B------:R-:W-:Y:S05]  /*2980*/  BRA `(.L_x_46) ;  /* 0xfffffffc00ec7947 */ /* 0x000fea000383ffff */
.L_x_22:
[----:B------:R-:W1:Y:S02]  /*2990*/  S2UR UR4, SR_CgaCtaId ;  /* 0x00000000000479c3 */ /* 0x000e640000008800 */
[----:B-1----:R-:W-:-:S04]  /*29a0*/  UISETP.NE.AND UP0, UPT, UR4, URZ, UPT ;  /* 0x000000ff0400728c */ /* 0x002fc8000bf05270 */
[----:B------:R-:W-:-:S09]  /*29b0*/  UISETP.NE.OR UP0, UPT, UR17, 0x1, UP0 ;  /* 0x000000011100788c */ /* 0x000fd20008705670 */
[----:B------:R-:W-:Y:S05]  /*29c0*/  BRA.U UP0, `(.L_x_47) ;  /* 0x00000005004c7547 */ /* 0x000fea000b800000 */
[----:B------:R-:W1:Y:S01]  /*29d0*/  S2UR UR5, SR_CgaCtaId ;  /* 0x00000000000579c3 */ /* 0x000e620000008800 */
[----:B------:R-:W-:Y:S01]  /*29e0*/  UMOV UR4, 0x400 ;  /* 0x0000040000047882 */ /* 0x000fe20000000000 */
[----:B------:R-:W-:Y:S01]  /*29f0*/  ISETP.GE.U32.AND P2, PT, R0, 0x2, PT ;  /* 0x000000020000780c */ /* 0x000fe20003f46070 */
[----:B------:R-:W-:Y:S01]  /*2a00*/  IMAD.MOV.U32 R12, RZ, RZ, 0x1 ;  /* 0x00000001ff0c7424 */ /* 0x000fe200078e00ff */
[----:B------:R-:W-:Y:S02]  /*2a10*/  CS2R R10, SRZ ;  /* 0x00000000000a7805 */ /* 0x000fe4000001ff00 */
[----:B------:R-:W-:Y:S01]  /*2a20*/  CS2R R8, SRZ ;  /* 0x0000000000087805 */ /* 0x000fe2000001ff00 */
[----:B-1----:R-:W-:-:S03]  /*2a30*/  ULEA UR6, UR5, UR4, 0x18 ;  /* 0x0000000405067291 */ /* 0x002fc6000f8ec0ff */
[----:B------:R-:W-:-:S09]  /*2a40*/  UMOV UR5, URZ ;  /* 0x000000ff00057c82 */ /* 0x000fd20008000000 */
.L_x_51:
[----:B------:R-:W-:Y:S02]  /*2a50*/  LEA R2, R8, UR6, 0x3 ;  /* 0x0000000608027c11 */ /* 0x000fe4000f8e18ff */
[----:B------:R-:W-:-:S03]  /*2a60*/  SHF.L.U32 R5, R9, 0x1f, RZ ;  /* 0x0000001f09057819 */ /* 0x000fc600000006ff */
[----:B------:R-:W-:Y:S01]  /*2a70*/  VIADD R4, R2, 0x100 ;  /* 0x0000010002047836 */ /* 0x000fe20000000000 */
[----:B------:R-:W1:Y:S02]  /*2a80*/  SYNCS.PHASECHK.TRANS64.TRYWAIT P0, [R2+URZ+0xf0], R5 ;  /* 0x0000f005020075a7 */ /* 0x000e6400080011ff */
[----:B-1----:R-:W-:Y:S05]  /*2a90*/  @!P0 BRA `(.L_x_48) ;  /* 0x0000006c007c8947 */ /* 0x002fea0003800000 */
.L_x_148:
[----:B------:R-:W-:Y:S01]  /*2aa0*/  ULEA UR4, UR5, UR6, 0x3 ;  /* 0x0000000605047291 */ /* 0x000fe2000f8e18ff */
[----:B------:R-:W-:Y:S02]  /*2ab0*/  PRMT R4, RZ, 0x654, R4 ;  /* 0x00000654ff047816 */ /* 0x000fe40000000004 */
[----:B-1----:R-:W-:Y:S01]  /*2ac0*/  SHF.L.U32 R5, R12, 0x1f, RZ ;  /* 0x0000001f0c057819 */ /* 0x002fe200000006ff */
[----:B------:R-:W-:Y:S01]  /*2ad0*/  UIADD3 UR7, UPT, UPT, UR4, 0x90, URZ ;  /* 0x0000009004077890 */ /* 0x000fe2000fffe0ff */
[----:B------:R1:W-:Y:S05]  /*2ae0*/  SYNCS.ARRIVE.TRANS64.RED.A1T0 RZ, [R4+URZ], RZ ;  /* 0x000000ff04ff79a7 */ /* 0x0003ea00081004ff */
[----:B------:R-:W-:Y:S01]  /*2af0*/  IMAD.U32 R7, RZ, RZ, UR7 ;  /* 0x00000007ff077e24 */ /* 0x000fe2000f8e00ff */
[----:B------:R-:W2:Y:S04]  /*2b00*/  SYNCS.PHASECHK.TRANS64.TRYWAIT P0, [UR4+0xa0], R5 ;  /* 0x0000a005ff0075a7 */ /* 0x000ea80008001104 */
[----:B------:R-:W-:Y:S01]  /*2b10*/  PRMT R6, R0, 0x654, R7 ;  /* 0x0000065400067816 */ /* 0x000fe20000000007 */
[----:B-1----:R-:W-:Y:S01]  /*2b20*/  @!P2 IMAD.MOV.U32 R4, RZ, RZ, 0x10 ;  /* 0x00000010ff04a424 */ /* 0x002fe200078e00ff */
[----:B--2---:R-:W-:Y:S06]  /*2b30*/  @!P0 BRA `(.L_x_49) ;  /* 0x0000006c00688947 */ /* 0x004fec0003800000 */
.L_x_150:
[----:B------:R-:W-:Y:S01]  /*2b40*/  ULEA UR8, UR5, UR6, 0x4 ;  /* 0x0000000605087291 */ /* 0x000fe2000f8e20ff */
[----:B------:R-:W-:Y:S01]  /*2b50*/  SEL R3, R6, R3, !P2 ;  /* 0x0000000306037207 */ /* 0x000fe20005000000 */
[----:B------:R-:W-:Y:S01]  /*2b60*/  UIADD3 UR9, UPT, UPT, UR4, 0x90, URZ ;  /* 0x0000009004097890 */ /* 0x000fe2000fffe0ff */
[----:B-1----:R-:W-:Y:S01]  /*2b70*/  LEA R2, R11, UR6, 0x3 ;  /* 0x000000060b027c11 */ /* 0x002fe2000f8e18ff */
[----:B------:R-:W-:Y:S01]  /*2b80*/  UIADD3 UR8, UPT, UPT, UR8, 0x120, URZ ;  /* 0x0000012008087890 */ /* 0x000fe2000fffe0ff */
[----:B------:R-:W-:Y:S01]  /*2b90*/  SHF.L.U32 R5, R10, 0x1f, RZ ;  /* 0x0000001f0a057819 */ /* 0x000fe200000006ff */
[----:B------:R1:W-:Y:S01]  /*2ba0*/  @!P2 SYNCS.ARRIVE.TRANS64.RED RZ, [R3+URZ], R4 ;  /* 0x0000000403ffa9a7 */ /* 0x0003e200080004ff */
[----:B------:R-:W-:Y:S01]  /*2bb0*/  UIADD3 UR4, UPT, UPT, UR5, 0x1, URZ ;  /* 0x0000000105047890 */ /* 0x000fe2000fffe0ff */
[----:B------:R-:W-:-:S03]  /*2bc0*/  VIADD R8, R8, 0x1 ;  /* 0x0000000108087836 */ /* 0x000fc60000000000 */
[----:B------:R-:W-:Y:S02]  /*2bd0*/  UISETP.NE.AND UP0, UPT, UR4, 0x2, UPT ;  /* 0x000000020400788c */ /* 0x000fe4000bf05270 */
[----:B------:R-:W-:Y:S06]  /*2be0*/  UGETNEXTWORKID.BROADCAST [UR8], [UR9] ;  /* 0x00000000080073ca */ /* 0x000fec0008000100 */
[----:B------:R-:W-:Y:S01]  /*2bf0*/  USEL UR7, URZ, 0x1, UP0 ;  /* 0x00000001ff077887 */ /* 0x000fe20008000000 */
[----:B------:R-:W-:Y:S01]  /*2c00*/  ISETP.NE.AND P0, PT, R8, 0x2, PT ;  /* 0x000000020800780c */ /* 0x000fe20003f05270 */
[----:B------:R-:W-:Y:S01]  /*2c10*/  USEL UR5, UR4, URZ, UP0 ;  /* 0x000000ff04057287 */ /* 0x000fe20008000000 */
[----:B------:R-:W2:Y:S03]  /*2c20*/  SYNCS.PHASECHK.TRANS64.TRYWAIT P1, [R2+URZ+0x90], R5 ;  /* 0x00009005020075a7 */ /* 0x000ea600080211ff */
[----:B------:R-:W-:Y:S01]  /*2c30*/  LOP3.LUT R12, R12, UR7, RZ, 0x3c, !PT ;  /* 0x000000070c0c7c12 */ /* 0x000fe2000f8e3cff */
[----:B-12---:R-:W-:Y:S07]  /*2c40*/  @!P1 BRA `(.L_x_50) ;  /* 0x0000006c003c9947 */ /* 0x006fee0003800000 */
.L_x_151:
[C---:B------:R-:W-:Y:S01]  /*2c50*/  LEA R4, R11.reuse, UR6, 0x4 ;  /* 0x000000060b047c11 */ /* 0x040fe2000f8e20ff */
[----:B-1----:R-:W-:Y:S01]  /*2c60*/  VIADD R2, R2, 0xa0 ;  /* 0x000000a002027836 */ /* 0x002fe20000000000 */
[----:B------:R-:W-:Y:S01]  /*2c70*/  SEL R8, R8, RZ, P0 ;  /* 0x000000ff08087207 */ /* 0x000fe20000000000 */
[----:B------:R-:W-:-:S03]  /*2c80*/  VIADD R11, R11, 0x1 ;  /* 0x000000010b0b7836 */ /* 0x000fc60000000000 */
[----:B------:R-:W1:Y:S01]  /*2c90*/  LDS.128 R4, [R4+0x120] ;  /* 0x0001200004047984 */ /* 0x000e620000000c00 */
[----:B------:R-:W-:Y:S02]  /*2ca0*/  PRMT R2, RZ, 0x654, R2 ;  /* 0x00000654ff027816 */ /* 0x000fe40000000002 */
[C---:B------:R-:W-:Y:S01]  /*2cb0*/  ISETP.NE.AND P1, PT, R11.reuse, 0x2, PT ;  /* 0x000000020b00780c */ /* 0x040fe20003f25270 */
[----:B------:R-:W-:Y:S01]  /*2cc0*/  @!PT LDS RZ, [RZ] ;  /* 0x00000000fffff984 */ /* 0x000fe20000000800 */
[----:B------:R-:W-:Y:S01]  /*2cd0*/  @!PT LDS RZ, [RZ] ;  /* 0x00000000fffff984 */ /* 0x000fe20000000800 */
[----:B------:R-:W-:Y:S01]  /*2ce0*/  @!PT LDS RZ, [RZ] ;  /* 0x00000000fffff984 */ /* 0x000fe20000000800 */
[----:B------:R-:W-:Y:S01]  /*2cf0*/  @!PT LDS RZ, [RZ] ;  /* 0x00000000fffff984 */ /* 0x000fe20000000800 */
[----:B------:R2:W-:Y:S06]  /*2d00*/  MEMBAR.ALL.CTA ;  /* 0x0000000000007992 */ /* 0x0005ec0000008000 */
[----:B--2---:R-:W2:Y:S01]  /*2d10*/  FENCE.VIEW.ASYNC.S ;  /* 0x00000000000073c6 */ /* 0x004ea20000000000 */
[----:B------:R-:W-:Y:S01]  /*2d20*/  SEL R11, R11, RZ, P1 ;  /* 0x000000ff0b0b7207 */ /* 0x000fe20000800000 */
[----:B--2---:R2:W-:Y:S01]  /*2d30*/  SYNCS.ARRIVE.TRANS64.RED.A1T0 RZ, [R2+URZ], RZ ;  /* 0x000000ff02ff79a7 */ /* 0x0045e200081004ff */
[----:B-1----:R-:W-:-:S02]  /*2d40*/  LOP3.LUT P3, RZ, R6, 0x1, RZ, 0xc0, !PT ;  /* 0x0000000106ff7812 */ /* 0x002fc4000786c0ff */
[----:B------:R-:W-:-:S04]  /*2d50*/  SEL R5, RZ, 0x1, P1 ;  /* 0x00000001ff057807 */ /* 0x000fc80000800000 */
[----:B------:R-:W-:Y:S02]  /*2d60*/  LOP3.LUT R10, R10, R5, RZ, 0x3c, !PT ;  /* 0x000000050a0a7212 */ /* 0x000fe400078e3cff */
[----:B--2---:R-:W-:-:S04]  /*2d70*/  SEL R2, RZ, 0x1, P0 ;  /* 0x00000001ff027807 */ /* 0x004fc80000000000 */
[----:B------:R-:W-:Y:S01]  /*2d80*/  LOP3.LUT R9, R9, R2, RZ, 0x3c, !PT ;  /* 0x0000000209097212 */ /* 0x000fe200078e3cff */
[----:B------:R-:W-:Y:S06]  /*2d90*/  @P3 BRA `(.L_x_51) ;  /* 0xfffffffc002c3947 */ /* 0x000fec000383ffff */
[----:B------:R-:W-:Y:S01]  /*2da0*/  ULEA UR4, UR5, UR6, 0x3 ;  /* 0x0000000605047291 */ /* 0x000fe2000f8e18ff */
[----:B------:R-:W-:-:S08]  /*2db0*/  SHF.L.U32 R3, R12, 0x1f, RZ ;  /* 0x0000001f0c037819 */ /* 0x000fd000000006ff */
[----:B------:R-:W1:Y:S02]  /*2dc0*/  SYNCS.PHASECHK.TRANS64 P0, [UR4+0xa0], R3 ;  /* 0x0000a003ff0075a7 */ /* 0x000e640008001004 */
[----:B-1----:R-:W-:Y:S05]  /*2dd0*/  @P0 BRA `(.L_x_52) ;  /* 0x0000000000080947 */ /* 0x002fea0003800000 */
[----:B------:R-:W1:Y:S02]  /*2de0*/  SYNCS.PHASECHK.TRANS64.TRYWAIT P0, [UR4+0xa0], R3 ;  /* 0x0000a003ff0075a7 */ /* 0x000e640008001104 */
[----:B-1----:R-:W-:Y:S05]  /*2df0*/  @!P0 BRA `(.L_x_53) ;  /* 0x0000006800e48947 */ /* 0x002fea0003800000 */
.L_x_52:
[----:B------:R-:W-:-:S04]  /*2e00*/  UIADD3 UR7, UPT, UPT, UR5, 0x1, URZ ;  /* 0x0000000105077890 */ /* 0x000fc8000fffe0ff */
[----:B------:R-:W-:-:S04]  /*2e10*/  UISETP.NE.AND UP0, UPT, UR7, 0x2, UPT ;  /* 0x000000020700788c */ /* 0x000fc8000bf05270 */
[----:B------:R-:W-:Y:S02]  /*2e20*/  USEL UR8, URZ, 0x1, UP0 ;  /* 0x00000001ff087887 */ /* 0x000fe40008000000 */
[----:B------:R-:W-:-:S04]  /*2e30*/  USEL UR7, UR7, URZ, UP0 ;  /* 0x000000ff07077287 */ /* 0x000fc80008000000 */
[----:B------:R-:W-:Y:S01]  /*2e40*/  ULEA UR7, UR7, UR6, 0x3 ;  /* 0x0000000607077291 */ /* 0x000fe2000f8e18ff */
[----:B-1----:R-:W-:-:S04]  /*2e50*/  LOP3.LUT R3, R12, UR8, RZ, 0x3c, !PT ;  /* 0x000000080c037c12 */ /* 0x002fc8000f8e3cff */
[----:B------:R-:W-:-:S04]  /*2e60*/  SHF.L.U32 R0, R3, 0x1f, RZ ;  /* 0x0000001f03007819 */ /* 0x000fc800000006ff */
[----:B------:R-:W1:Y:S02]  /*2e70*/  SYNCS.PHASECHK.TRANS64 P0, [UR7+0xa0], R0 ;  /* 0x0000a000ff0075a7 */ /* 0x000e640008001007 */
[----:B-1----:R-:W-:Y:S05]  /*2e80*/  @P0 EXIT ;  /* 0x000000000000094d */ /* 0x002fea0003800000 */
[----:B------:R-:W-:Y:S02]  /*2e90*/  SHF.L.U32 R3, R3, 0x1f, RZ ;  /* 0x0000001f03037819 */ /* 0x000fe400000006ff */
[----:B------:R-:W-:-:S07]  /*2ea0*/  MOV R0, UR7 ;  /* 0x0000000700007c02 */ /* 0x000fce0008000f00 */
.L_x_54:
[----:B-1----:R1:W2:Y:S02]  /*2eb0*/  SYNCS.PHASECHK.TRANS64.TRYWAIT P0, [R0+URZ+0xa0], R3 ;  /* 0x0000a003000075a7 */ /* 0x0022a400080011ff */
[----:B--2---:R-:W-:Y:S05]  /*2ec0*/  @!P0 NANOSLEEP.SYNCS 0x989680 ;  /* 0x009896800000895d */ /* 0x004fea0003900000 */
[----:B------:R-:W2:Y:S02]  /*2ed0*/  @!P0 SYNCS.PHASECHK.TRANS64 P0, [R0+URZ+0xa0], R3 ;  /* 0x0000a003000085a7 */ /* 0x000ea400080010ff */
[----:B--2---:R-:W-:Y:S05]  /*2ee0*/  @P0 EXIT ;  /* 0x000000000000094d */ /* 0x004fea0003800000 */
[----:B------:R-:W-:Y:S05]  /*2ef0*/  BRA `(.L_x_54) ;  /* 0xfffffffc00ec7947 */ /* 0x000fea000383ffff */
.L_x_47:
[----:B------:R-:W-:Y:S05]  /*2f00*/  BRA.U UP4, `(.L_x_55) ;  /* 0x0000000d04d87547 */ /* 0x000fea000b800000 */
[----:B------:R-:W1:Y:S01]  /*2f10*/  S2UR UR7, SR_CgaCtaId ;  /* 0x00000000000779c3 */ /* 0x000e620000008800 */
[----:B------:R-:W-:Y:S01]  /*2f20*/  UMOV UR4, 0x40 ;  /* 0x0000004000047882 */ /* 0x000fe20000000000 */
[----:B------:R-:W-:Y:S01]  /*2f30*/  NOP ;  /* 0x0000000000007918 */ /* 0x000fe20000000000 */
[----:B------:R-:W-:Y:S01]  /*2f40*/  UMOV UR6, 0x400 ;  /* 0x0000040000067882 */ /* 0x000fe20000000000 */
[----:B-1----:R-:W-:Y:S02]  /*2f50*/  ULEA UR5, UR7, UR4, 0x18 ;  /* 0x0000000407057291 */ /* 0x002fe4000f8ec0ff */
[----:B------:R-:W-:-:S07]  /*2f60*/  ULEA UR6, UR7, UR6, 0x18 ;  /* 0x0000000607067291 */ /* 0x000fce000f8ec0ff */
[----:B------:R-:W1:Y:S02]  /*2f70*/  LDS.U8 R0, [UR5+0x1c] ;  /* 0x00001c05ff007984 */ /* 0x000e640008000000 */
[----:B-1----:R-:W-:-:S13]  /*2f80*/  ISETP.NE.AND P0, PT, R0, RZ, PT ;  /* 0x000000ff0000720c */ /* 0x002fda0003f05270 */
[----:B------:R-:W-:Y:S05]  /*2f90*/  @P0 BRA `(.L_x_56) ;  /* 0x0000000000580947 */ /* 0x000fea0003800000 */
[----:B------:R-:W-:-:S13]  /*2fa0*/  ELECT P0, URZ, PT ;  /* 0x0000000000ff782f */ /* 0x000fda0003800000 */
[----:B------:R-:W-:Y:S05]  /*2fb0*/  @!P0 BRA `(.L_x_57) ;  /* 0x0000000000608947 */ /* 0x000fea0003800000 */
[----:B------:R-:W-:Y:S01]  /*2fc0*/  UMOV UR4, 0x10 ;  /* 0x0000001000047882 */ /* 0x000fe20000000000 */
[----:B------:R-:W-:Y:S01]  /*2fd0*/  HFMA2 R0, -RZ, RZ, 0, 5.9604644775390625e-08 ;  /* 0x00000001ff007431 */ /* 0x000fe200000001ff */
[----:B------:R-:W-:-:S03]  /*2fe0*/  MOV R3, 0xffff ;  /* 0x0000ffff00037802 */ /* 0x000fc60000000f00 */
[----:B------:R-:W-:Y:S04]  /*2ff0*/  DEPBAR.LE SB1, 0x36 ;  /* 0x00009d800000791a */ /* 0x000fe80000000000 */
[----:B------:R-:W1:Y:S02]  /*3000*/  UTCATOMSWS.FIND_AND_SET.ALIGN UP0, UR4, UR4 ;  /* 0x00000004000475e3 */ /* 0x000e640008000800 */
[----:B-1----:R-:W-:Y:S01]  /*3010*/  MOV R4, UR4 ;  /* 0x0000000400047c02 */ /* 0x002fe20008000f00 */
[----:B------:R-:W-:Y:S06]  /*3020*/  BRA.U UP0, `(.L_x_58) ;  /* 0x0000000100187547 */ /* 0x000fec000b800000 */
.L_x_59:
[----:B------:R-:W-:Y:S05]  /*3030*/  NANOSLEEP 0x64 ;  /* 0x000000640000795d */ /* 0x000fea0003800000 */
[----:B------:R-:W-:-:S05]  /*3040*/  UMOV UR4, 0x10 ;  /* 0x0000001000047882 */ /* 0x000fca0000000000 */
[----:B------:R-:W-:Y:S04]  /*3050*/  DEPBAR.LE SB1, 0x36 ;  /* 0x00009d800000791a */ /* 0x000fe80000000000 */
[----:B------:R-:W1:Y:S02]  /*3060*/  UTCATOMSWS.FIND_AND_SET.ALIGN UP0, UR4, UR4 ;  /* 0x00000004000475e3 */ /* 0x000e640008000800 */
[----:B-1----:R-:W-:Y:S01]  /*3070*/  MOV R4, UR4 ;  /* 0x0000000400047c02 */ /* 0x002fe20008000f00 */
[----:B------:R-:W-:Y:S05]  /*3080*/  BRA.U !UP0, `(.L_x_59) ;  /* 0xfffffffd08e87547 */ /* 0x000fea000b83ffff */
.L_x_58:
[-C--:B------:R-:W-:Y:S02]  /*3090*/  SHF.L.U32 R3, R3, R4.reuse, RZ ;  /* 0x0000000403037219 */ /* 0x080fe400000006ff */
[----:B------:R-:W-:Y:S01]  /*30a0*/  SHF.L.U32 R0, R0, R4, RZ ;  /* 0x0000000400007219 */ /* 0x000fe200000006ff */
[----:B------:R-:W-:Y:S02]  /*30b0*/  IMAD.SHL.U32 R4, R4, 0x20, RZ ;  /* 0x0000002004047824 */ /* 0x000fe400078e00ff */
[----:B------:R1:W-:Y:S04]  /*30c0*/  ATOMS.OR RZ, [UR5+0x14], R3 ;  /* 0x00001403ffff798c */ /* 0x0003e8000b000005 */
[----:B------:R1:W-:Y:S04]  /*30d0*/  ATOMS.OR RZ, [UR5+0x18], R0 ;  /* 0x00001800ffff798c */ /* 0x0003e8000b000005 */
[----:B------:R1:W-:Y:S01]  /*30e0*/  STS [UR6+0x140], R4 ;  /* 0x00014004ff007988 */ /* 0x0003e20008000806 */
[----:B------:R-:W-:Y:S05]  /*30f0*/  BRA `(.L_x_57) ;  /* 0x0000000000107947 */ /* 0x000fea0003800000 */
.L_x_56:
[----:B------:R-:W-:Y:S02]  /*3100*/  MOV R0, 0xffffffff ;  /* 0xffffffff00007802 */ /* 0x000fe40000000f00 */
[----:B------:R-:W-:-:S03]  /*3110*/  MOV R4, 0x3140 ;  /* 0x0000314000047802 */ /* 0x000fc60000000f00 */
[----:B------:R1:W-:Y:S04]  /*3120*/  STS [UR6+0x140], R0 ;  /* 0x00014000ff007988 */ /* 0x0003e80008000806 */
[----:B-1---5:R-:W-:Y:S05]  /*3130*/  CALL.REL.NOINC `($__internal_1_$__cuda_sm10x_tcgen05_guardrail_trap_phase_invalid_during_alloc) ;  /* 0x00000070002c7944 */ /* 0x022fea0003c00000 */
.L_x_57:
[----:B------:R-:W-:Y:S05]  /*3140*/  WARPSYNC.ALL ;  /* 0x0000000000007948 */ /* 0x000fea0003800000 */
[----:B------:R-:W2:Y:S01]  /*3150*/  S2UR UR4, SR_CgaCtaId ;  /* 0x00000000000479c3 */ /* 0x000ea20000008800 */
[----:B------:R-:W-:Y:S01]  /*3160*/  UMOV UR26, 0x400 ;  /* 0x00000400001a7882 */ /* 0x000fe20000000000 */
[----:B------:R-:W-:-:S06]  /*3170*/  NOP ;  /* 0x0000000000007918 */ /* 0x000fcc0000000000 */
[----:B------:R-:W-:Y:S06]  /*3180*/  BAR.ARV 0x6, 0xa0 ;  /* 0x0182800000007b1d */ /* 0x000fec0000002000 */
[----:B------:R-:W3:Y:S01]  /*3190*/  LDCU UR5, c[0x0][0x38c] ;  /* 0x00007180ff0577ac */ /* 0x000ee20008000800 */
[----:B------:R-:W-:Y:S01]  /*31a0*/  LOP3.LUT R2, R2, 0xffff, RZ, 0xc0, !PT ;  /* 0x0000ffff02027812 */ /* 0x000fe200078ec0ff */
[----:B------:R-:W-:Y:S01]  /*31b0*/  IMAD.MOV.U32 R11, RZ, RZ, 0x1 ;  /* 0x00000001ff0b7424 */ /* 0x000fe200078e00ff */
[----:B------:R-:W-:Y:S01]  /*31c0*/  CS2R R8, SRZ ;  /* 0x0000000000087805 */ /* 0x000fe2000001ff00 */
[----:B------:R-:W4:Y:S01]  /*31d0*/  LDCU UR7, c[0x0][0x38c] ;  /* 0x00007180ff0777ac */ /* 0x000f220008000800 */
[----:B------:R-:W-:Y:S01]  /*31e0*/  R2UR UR27, R2 ;  /* 0x00000000021b72ca */ /* 0x000fe200000e0000 */
[----:B------:R-:W-:Y:S01]  /*31f0*/  IMAD.MOV.U32 R10, RZ, RZ, RZ ;  /* 0x000000ffff0a7224 */ /* 0x000fe200078e00ff */
[----:B------:R-:W-:Y:S01]  /*3200*/  UMOV UR30, URZ ;  /* 0x000000ff001e7c82 */ /* 0x000fe20008000000 */
[----:B------:R-:W-:Y:S01]  /*3210*/  UMOV UR24, URZ ;  /* 0x000000ff00187c82 */ /* 0x000fe20008000000 */
[----:B--2---:R-:W-:Y:S01]  /*3220*/  ULEA UR26, UR4, UR26, 0x18 ;  /* 0x0000001a041a7291 */ /* 0x004fe2000f8ec0ff */
[----:B------:R-:W-:Y:S01]  /*3230*/  UMOV UR38, 0x0 ;  /* 0x0000000000267882 */ /* 0x000fe20000000000 */
[----:B------:R-:W-:-:S02]  /*3240*/  UMOV UR39, 0x4400490 ;  /* 0x0440049000277882 */ /* 0x000fc40000000000 */
[----:B------:R-:W-:Y:S02]  /*3250*/  UIADD3 UR4, UPT, UPT, UR26, 0x8800, URZ ;  /* 0x000088001a047890 */ /* 0x000fe4000fffe0ff */
[----:B------:R-:W-:Y:S02]  /*3260*/  UIADD3 UR6, UPT, UPT, UR26, 0x10800, URZ ;  /* 0x000108001a067890 */ /* 0x000fe4000fffe0ff */
[----:B---3--:R-:W-:Y:S01]  /*3270*/  UIADD3 UR5, UPT, UPT, UR5, 0x3f, URZ ;  /* 0x0000003f05057890 */ /* 0x008fe2000fffe0ff */
[----:B-1----:R-:W1:Y:S01]  /*3280*/  LDS R0, [UR26+0x140] ;  /* 0x0001401aff007984 */ /* 0x002e620008000800 */
[----:B------:R-:W-:Y:S01]  /*3290*/  UMOV UR36, 0x0 ;  /* 0x0000000000247882 */ /* 0x000fe20000000000 */
[----:B------:R-:W-:Y:S01]  /*32a0*/  UMOV UR37, 0x4400490 ;  /* 0x0440049000257882 */ /* 0x000fe20000000000 */
[----:B------:R-:W-:Y:S02]  /*32b0*/  USHF.R.S32.HI UR40, URZ, 0x1f, UR5 ;  /* 0x0000001fff287899 */ /* 0x000fe40008011405 */
[----:B----4-:R-:W-:-:S02]  /*32c0*/  UISETP.GE.AND UP4, UPT, UR7, 0x1, UPT ;  /* 0x000000010700788c */ /* 0x010fc4000bf86270 */
[----:B------:R-:W-:Y:S02]  /*32d0*/  ULEA.HI UR40, UR40, UR5, URZ, 0x6 ;  /* 0x0000000528287291 */ /* 0x000fe4000f8f30ff */
[----:B------:R-:W-:Y:S02]  /*32e0*/  USHF.R.U32.HI UR5, URZ, 0x4, UR4 ;  /* 0x00000004ff057899 */ /* 0x000fe40008011604 */
[----:B------:R-:W-:Y:S02]  /*32f0*/  USHF.R.S32.HI UR40, URZ, 0x6, UR40 ;  /* 0x00000006ff287899 */ /* 0x000fe40008011428 */
[----:B------:R-:W-:Y:S02]  /*3300*/  USHF.R.U32.HI UR4, URZ, 0x4, UR6 ;  /* 0x00000004ff047899 */ /* 0x000fe40008011606 */
[----:B------:R-:W-:Y:S02]  /*3310*/  UISETP.LT.AND UP0, UPT, UR40, 0x1, UPT ;  /* 0x000000012800788c */ /* 0x000fe4000bf01270 */
[----:B------:R-:W-:-:S02]  /*3320*/  ULOP3.LUT UR5, UR5, 0x3fff, URZ, 0xc0, !UPT ;  /* 0x00003fff05057892 */ /* 0x000fc4000f8ec0ff */
[----:B------:R-:W-:Y:S02]  /*3330*/  ULOP3.LUT UR4, UR4, 0x3fff, URZ, 0xc0, !UPT ;  /* 0x00003fff04047892 */ /* 0x000fe4000f8ec0ff */
[----:B------:R-:W-:Y:S02]  /*3340*/  USEL UR41, UR40, 0x1, !UP0 ;  /* 0x0000000128297887 */ /* 0x000fe4000c000000 */
[----:B------:R-:W-:Y:S02]  /*3350*/  ULOP3.LUT UR28, UR5, 0x10000, URZ, 0xfc, !UPT ;  /* 0x00010000051c7892 */ /* 0x000fe4000f8efcff */
[----:B------:R-:W-:Y:S02]  /*3360*/  ULOP3.LUT UR29, UR4, 0x10000, URZ, 0xfc, !UPT ;  /* 0x00010000041d7892 */ /* 0x000fe4000f8efcff */
[----:B------:R-:W-:Y:S01]  /*3370*/  UIADD3 UR41, UPT, UPT, -UR41, URZ, URZ ;  /* 0x000000ff29297290 */ /* 0x000fe2000fffe1ff */
[----:B------:R-:W-:Y:S01]  /*3380*/  UMOV UR34, 0x0 ;  /* 0x0000000000227882 */ /* 0x000fe20000000000 */
[----:B------:R-:W-:Y:S01]  /*3390*/  UMOV UR35, 0x4400490 ;  /* 0x0440049000237882 */ /* 0x000fe20000000000 */
[----:B------:R-:W-:Y:S01]  /*33a0*/  UMOV UR32, 0x0 ;  /* 0x0000000000207882 */ /* 0x000fe20000000000 */
[----:B------:R-:W-:Y:S01]  /*33b0*/  UMOV UR33, 0x4400490 ;  /* 0x0440049000217882 */ /* 0x000fe20000000000 */
[----:B-1----:R-:W-:-:S15]  /*33c0*/  R2UR UR42, R0 ;  /* 0x00000000002a72ca */ /* 0x002fde00000e0000 */
.L_x_66:
[----:B------:R-:W-:Y:S02]  /*33d0*/  LEA R0, R10, UR26, 0x3 ;  /* 0x0000001a0a007c11 */ /* 0x000fe4000f8e18ff */
[----:B------:R-:W-:Y:S02]  /*33e0*/  SHF.L.U32 R5, R9, 0x1f, RZ ;  /* 0x0000001f09057819 */ /* 0x000fe400000006ff */
[----:B------:R-:W-:Y:S01]  /*33f0*/  PLOP3.LUT P0, PT, PT, PT, UP4, 0x80, 0x8 ;  /* 0x000000000008781c */ /* 0x000fe20003f0f048 */
[----:B------:R-:W-:Y:S01]  /*3400*/  VIADD R3, R0, 0xa0 ;  /* 0x000000a000037836 */ /* 0x000fe20000000000 */
[----:B-1----:R-:W1:Y:S02]  /*3410*/  SYNCS.PHASECHK.TRANS64.TRYWAIT P1, [R0+URZ+0x90], R5 ;  /* 0x00009005000075a7 */ /* 0x002e6400080211ff */
[----:B-1-3--:R-:W-:Y:S09]  /*3420*/  @!P1 BRA `(.L_x_60) ;  /* 0x0000006400709947 */ /* 0x00aff20003800000 */
.L_x_153:
[----:B------:R-:W-:Y:S01]  /*3430*/  LEA R4, R10, UR26, 0x4 ;  /* 0x0000001a0a047c11 */ /* 0x000fe2000f8e20ff */
[----:B------:R-:W-:Y:S01]  /*3440*/  @UP4 ULEA UR4, UR24, UR26, 0x3 ;  /* 0x0000001a18044291 */ /* 0x000fe2000f8e18ff */
[----:B------:R-:W-:Y:S01]  /*3450*/  PLOP3.LUT P2, PT, PT, PT, PT, 0x80, 0x8 ;  /* 0x000000000008781c */ /* 0x000fe20003f4f070 */
[----:B------:R-:W-:Y:S01]  /*3460*/  ULEA UR31, UR30, UR26, 0x3 ;  /* 0x0000001a1e1f7291 */ /* 0x000fe2000f8e18ff */
[----:B------:R-:W-:Y:S02]  /*3470*/  PRMT R3, RZ, 0x654, R3 ;  /* 0x00000654ff037816 */ /* 0x000fe40000000003 */
[----:B-1----:R-:W1:Y:S01]  /*3480*/  LDS.128 R4, [R4+0x120] ;  /* 0x0001200004047984 */ /* 0x002e620000000c00 */
[----:B------:R-:W-:Y:S02]  /*3490*/  @P0 SHF.L.U32 R2, R8, 0x1f, RZ ;  /* 0x0000001f08020819 */ /* 0x000fe400000006ff */
[----:B------:R-:W-:Y:S01]  /*34a0*/  SHF.L.U32 R0, R11, 0x1f, RZ ;  /* 0x0000001f0b007819 */ /* 0x000fe200000006ff */
[----:B------:R-:W-:Y:S01]  /*34b0*/  @!PT LDS RZ, [RZ] ;  /* 0x00000000fffff984 */ /* 0x000fe20000000800 */
[----:B------:R-:W-:Y:S01]  /*34c0*/  @!PT LDS RZ, [RZ] ;  /* 0x00000000fffff984 */ /* 0x000fe20000000800 */
[----:B------:R-:W-:Y:S01]  /*34d0*/  @!PT LDS RZ, [RZ] ;  /* 0x00000000fffff984 */ /* 0x000fe20000000800 */
[----:B------:R-:W-:Y:S01]  /*34e0*/  @!PT LDS RZ, [RZ] ;  /* 0x00000000fffff984 */ /* 0x000fe20000000800 */
[----:B------:R2:W-:Y:S06]  /*34f0*/  MEMBAR.ALL.CTA ;  /* 0x0000000000007992 */ /* 0x0005ec0000008000 */
[----:B--2---:R-:W2:Y:S02]  /*3500*/  FENCE.VIEW.ASYNC.S ;  /* 0x00000000000073c6 */ /* 0x004ea40000000000 */
[----:B--2---:R2:W-:Y:S01]  /*3510*/  SYNCS.ARRIVE.TRANS64.RED.A1T0 RZ, [R3+URZ], RZ ;  /* 0x000000ff03ff79a7 */ /* 0x0045e200081004ff */
[----:B------:R2:W3:Y:S01]  /*3520*/  @P0 SYNCS.PHASECHK.TRANS64.TRYWAIT P2, [UR4], R2 ;  /* 0x00000002ff0005a7 */ /* 0x0004e20008041104 */
[----:B------:R-:W-:Y:S01]  /*3530*/  ULEA.HI UR4, UR30, UR30, URZ, 0x1 ;  /* 0x0000001e1e047291 */ /* 0x000fe2000f8f08ff */
[----:B-1----:R-:W-:-:S03]  /*3540*/  LOP3.LUT P1, RZ, R6, 0x1, RZ, 0xc0, !PT ;  /* 0x0000000106ff7812 */ /* 0x002fc6000782c0ff */
[----:B------:R-:W-:Y:S02]  /*3550*/  USHF.L.U32 UR11, UR4, 0x7, URZ ;  /* 0x00000007040b7899 */ /* 0x000fe400080006ff */
[----:B------:R-:W-:Y:S02]  /*3560*/  ULOP3.LUT UR4, UR4, 0xffe, URZ, 0xc0, !UPT ;  /* 0x00000ffe04047892 */ /* 0x000fe4000f8ec0ff */
[----:B------:R-:W-:Y:S02]  /*3570*/  ULOP3.LUT UR11, UR11, 0xffffff00, URZ, 0xc0, !UPT ;  /* 0xffffff000b0b7892 */ /* 0x000fe4000f8ec0ff */
[----:B------:R-:W-:Y:S02]  /*3580*/  UIADD3 UR4, UPT, UPT, -UR4, UR30, URZ ;  /* 0x0000001e04047290 */ /* 0x000fe4000fffe1ff */
[----:B------:R-:W-:Y:S01]  /*3590*/  UIADD3 UR11, UPT, UPT, UR42, UR11, URZ ;  /* 0x0000000b2a0b7290 */ /* 0x000fe2000fffe0ff */
[----:B------:R-:W1:Y:S03]  /*35a0*/  SYNCS.PHASECHK.TRANS64.TRYWAIT P0, [UR31+0xd0], R0 ;  /* 0x0000d000ff0075a7 */ /* 0x000e66000800111f */
[----:B------:R-:W-:Y:S01]  /*35b0*/  ULEA UR11, UR4, UR11, 0x14 ;  /* 0x0000000b040b7291 */ /* 0x000fe2000f8ea0ff */
[----:B-123--:R-:W-:Y:S11]  /*35c0*/  @!P0 BRA `(.L_x_61) ;  /* 0x00000064001c8947 */ /* 0x00eff60003800000 */
.L_x_155:
[----:B------:R-:W-:Y:S01]  /*35d0*/  IADD3 R10, PT, PT, R10, 0x1, RZ ;  /* 0x000000010a0a7810 */ /* 0x000fe20007ffe0ff */
[----:B------:R-:W-:Y:S06]  /*35e0*/  BRA.U !UP4, `(.L_x_62) ;  /* 0x000000010cc07547 */ /* 0x000fec000b800000 */
[----:B------:R-:W-:Y:S01]  /*35f0*/  UPLOP3.LUT UP2, UPT, UPT, UPT, UPT, 0x40, 0x4 ;  /* 0x000000000004789c */ /* 0x000fe20003f4e870 */
[----:B------:R-:W-:Y:S01]  /*3600*/  UMOV UR23, UR41 ;  /* 0x0000002900177c82 */ /* 0x000fe20008000000 */
[----:B------:R-:W-:Y:S01]  /*3610*/  UMOV UR22, UR40 ;  /* 0x0000002800167c82 */ /* 0x000fe20008000000 */
[----:B------:R-:W-:-:S08]  /*3620*/  UMOV UR10, UR24 ;  /* 0x00000018000a7c82 */ /* 0x000fd00008000000 */
.L_x_65:
[----:B------:R-:W-:Y:S02]  /*3630*/  UIADD3 UR23, UPT, UPT, UR23, 0x1, URZ ;  /* 0x0000000117177890 */ /* 0x000fe4000fffe0ff */
[----:B--2---:R-:W-:Y:S02]  /*3640*/  ULEA UR5, UR10, UR26, 0x3 ;  /* 0x0000001a0a057291 */ /* 0x004fe4000f8e18ff */
[----:B------:R-:W-:Y:S01]  /*3650*/  UISETP.NE.AND UP3, UPT, UR23, URZ, UPT ;  /* 0x000000ff1700728c */ /* 0x000fe2000bf65270 */
[----:B---3--:R-:W-:Y:S10]  /*3660*/  @P2 BRA `(.L_x_63) ;  /* 0x00000000000c2947 */ /* 0x008ff40003800000 */
[----:B-1----:R-:W-:Y:S04]  /*3670*/  SHF.L.U32 R3, R8, 0x1f, RZ ;  /* 0x0000001f08037819 */ /* 0x002fe800000006ff */
[----:B------:R-:W1:Y:S02]  /*3680*/  SYNCS.PHASECHK.TRANS64.TRYWAIT P0, [UR5], R3 ;  /* 0x00000003ff0075a7 */ /* 0x000e640008001105 */
[----:B-1----:R-:W-:Y:S05]  /*3690*/  @!P0 BRA `(.L_x_64) ;  /* 0x0000006400008947 */ /* 0x002fea0003800000 */
.L_x_63:
[----:B------:R-:W-:Y:S01]  /*36a0*/  UISETP.NE.AND UP0, UPT, UR22, 0x1, UPT ;  /* 0x000000011600788c */ /* 0x000fe2000bf05270 */
[----:B------:R-:W-:Y:S01]  /*36b0*/  PLOP3.LUT P2, PT, PT, PT, PT, 0x80, 0x8 ;  /* 0x000000000008781c */ /* 0x000fe20003f4f070 */
[----:B------:R-:W-:Y:S02]  /*36c0*/  UIADD3 UR4, UPT, UPT, UR10, 0x1, URZ ;  /* 0x000000010a047890 */ /* 0x000fe4000fffe0ff */
[----:B------:R-:W-:Y:S02]  /*36d0*/  UIADD3 UR25, UPT, UPT, UR5, 0x20, URZ ;  /* 0x0000002005197890 */ /* 0x000fe4000fffe0ff */
[----:B------:R-:W-:Y:S01]  /*36e0*/  UISETP.NE.AND UP1, UPT, UR4, 0x4, UPT ;  /* 0x000000040400788c */ /* 0x000fe2000bf25270 */
[----:B------:R-:W-:Y:S01]  /*36f0*/  PLOP3.LUT P0, PT, PT, PT, UP0, 0x80, 0x8 ;  /* 0x000000000008781c */ /* 0x000fe20003f0f008 */
[----:B------:R-:W-:Y:S02]  /*3700*/  UIADD3 UR22, UPT, UPT, UR22, -0x1, URZ ;  /* 0xffffffff16167890 */ /* 0x000fe4000fffe0ff */
[----:B------:R-:W-:Y:S02]  /*3710*/  USEL UR6, URZ, 0x1, UP1 ;  /* 0x00000001ff067887 */ /* 0x000fe40008800000 */
[----:B------:R-:W-:Y:S01]  /*3720*/  USEL UR24, UR4, URZ, UP1 ;  /* 0x000000ff04187287 */ /* 0x000fe20008800000 */
[----:B------:R-:W-:Y:S01]  /*3730*/  UMOV UR7, 0x40004040 ;  /* 0x4000404000077882 */ /* 0x000fe20000000000 */
[----:B------:R-:W-:Y:S02]  /*3740*/  UMOV UR5, 0x40004040 ;  /* 0x4000404000057882 */ /* 0x000fe40000000000 */
[----:B------:R-:W-:Y:S01]  /*3750*/  @UP0 ULEA UR4, UR24, UR26, 0x3 ;  /* 0x0000001a18040291 */ /* 0x000fe2000f8e18ff */
[----:B------:R-:W-:Y:S01]  /*3760*/  LOP3.LUT R8, R8, UR6, RZ, 0x3c, !PT ;  /* 0x0000000608087c12 */ /* 0x000fe2000f8e3cff */
[----:B------:R-:W-:Y:S01]  /*3770*/  ULEA UR6, UR10, UR29, 0xb ;  /* 0x0000001d0a067291 */ /* 0x000fe2000f8e58ff */
[----:B------:R-:W-:Y:S02]  /*3780*/  UMOV UR21, 0x40004040 ;  /* 0x4000404000157882 */ /* 0x000fe40000000000 */
[----:B-1----:R-:W-:Y:S01]  /*3790*/  @P0 SHF.L.U32 R0, R8, 0x1f, RZ ;  /* 0x0000001f08000819 */ /* 0x002fe200000006ff */
[----:B------:R-:W-:Y:S02]  /*37a0*/  UIADD3 UR20, UPT, UPT, UR6, 0x2, URZ ;  /* 0x0000000206147890 */ /* 0x000fe4000fffe0ff */
[----:B------:R-:W-:Y:S01]  /*37b0*/  UIADD3 UR16, UPT, UPT, UR6, 0x4, URZ ;  /* 0x0000000406107890 */ /* 0x000fe2000fffe0ff */
[----:B------:R2:W3:Y:S01]  /*37c0*/  @P0 SYNCS.PHASECHK.TRANS64.TRYWAIT P2, [UR4], R0 ;  /* 0x00000000ff0005a7 */ /* 0x0004e20008041104 */
[----:B------:R-:W-:Y:S02]  /*37d0*/  ULEA UR4, UR10, UR28, 0x9 ;  /* 0x0000001c0a047291 */ /* 0x000fe4000f8e48ff */
[----:B------:R-:W-:Y:S02]  /*37e0*/  UIADD3 UR12, UPT, UPT, UR6, 0x6, URZ ;  /* 0x00000006060c7890 */ /* 0x000fe4000fffe0ff */
[----:B------:R-:W-:Y:S02]  /*37f0*/  UIADD3 UR18, UPT, UPT, UR4, 0x2, URZ ;  /* 0x0000000204127890 */ /* 0x000fe4000fffe0ff */
[----:B------:R-:W-:Y:S02]  /*3800*/  UIADD3 UR14, UPT, UPT, UR4, 0x4, URZ ;  /* 0x00000004040e7890 */ /* 0x000fe4000fffe0ff */
[----:B------:R-:W-:Y:S01]  /*3810*/  UIADD3 UR8, UPT, UPT, UR4, 0x6, URZ ;  /* 0x0000000604087890 */ /* 0x000fe2000fffe0ff */
[----:B------:R2:W-:Y:S01]  /*3820*/  UTCHMMA gdesc[UR4], gdesc[UR6], tmem[UR11], tmem[UR38], idesc[UR39], UP2 ;  /* 0x00ff2606040075ea */ /* 0x0005e2000900000b */
[----:B------:R-:W-:Y:S01]  /*3830*/  UPLOP3.LUT UP2, UPT, UPT, UPT, UPT, 0x80, 0x8 ;  /* 0x000000000008789c */ /* 0x000fe20003f4f070 */
[----:B------:R-:W-:Y:S01]  /*3840*/  UMOV UR19, 0x40004040 ;  /* 0x4000404000137882 */ /* 0x000fe20000000000 */
[----:B------:R-:W-:Y:S01]  /*3850*/  UMOV UR17, 0x40004040 ;  /* 0x4000404000117882 */ /* 0x000fe20000000000 */
[----:B------:R2:W-:Y:S01]  /*3860*/  UTCHMMA gdesc[UR18], gdesc[UR20], tmem[UR11], tmem[UR36], idesc[UR37], UPT ;  /* 0x00ff2414120075ea */ /* 0x0005e2000b80000b */
[----:B------:R-:W-:Y:S01]  /*3870*/  UMOV UR15, 0x40004040 ;  /* 0x40004040000f7882 */ /* 0x000fe20000000000 */
[----:B------:R-:W-:Y:S01]  /*3880*/  UMOV UR13, 0x40004040 ;  /* 0x40004040000d7882 */ /* 0x000fe20000000000 */
[----:B------:R-:W-:Y:S01]  /*3890*/  UMOV UR9, 0x40004040 ;  /* 0x4000404000097882 */ /* 0x000fe20000000000 */
[----:B------:R2:W-:Y:S01]  /*38a0*/  UTCHMMA gdesc[UR14], gdesc[UR16], tmem[UR11], tmem[UR34], idesc[UR35], UPT ;  /* 0x00ff22100e0075ea */ /* 0x0005e2000b80000b */
[----:B------:R2:W-:Y:S01]  /*38b0*/  UTCHMMA gdesc[UR8], gdesc[UR12], tmem[UR11], tmem[UR32], idesc[UR33], UPT ;  /* 0x00ff200c080075ea */ /* 0x0005e2000b80000b */
[----:B------:R2:W-:Y:S01]  /*38c0*/  UTCBAR.MULTICAST [UR25], URZ, UR27 ;  /* 0x000000ff190073e9 */ /* 0x0005e2000800081b */
[----:B------:R-:W-:Y:S01]  /*38d0*/  UMOV UR10, UR24 ;  /* 0x00000018000a7c82 */ /* 0x000fe20008000000 */
[----:B------:R-:W-:Y:S05]  /*38e0*/  BRA.U UP3, `(.L_x_65) ;  /* 0xfffffffd03507547 */ /* 0x000fea000b83ffff */
.L_x_62:
[----:B--2---:R-:W-:Y:S01]  /*38f0*/  UIADD3 UR4, UPT, UPT, UR30, 0x1, URZ ;  /* 0x000000011e047890 */ /* 0x004fe2000fffe0ff */
[C---:B------:R-:W-:Y:S01]  /*3900*/  ISETP.NE.AND P0, PT, R10.reuse, 0x2, PT ;  /* 0x000000020a00780c */ /* 0x040fe20003f05270 */
[----:B------:R-:W-:Y:S02]  /*3910*/  UIADD3 UR5, UPT, UPT, UR31, 0xb0, URZ ;  /* 0x000000b01f057890 */ /* 0x000fe4000fffe0ff */
[----:B------:R-:W-:Y:S01]  /*3920*/  UISETP.NE.AND UP0, UPT, UR4, 0x4, UPT ;  /* 0x000000040400788c */ /* 0x000fe2000bf05270 */
[----:B-1----:R-:W-:Y:S02]  /*3930*/  SEL R0, RZ, 0x1, P0 ;  /* 0x00000001ff007807 */ /* 0x002fe40000000000 */
[----:B------:R-:W-:Y:S01]  /*3940*/  SEL R10, R10, RZ, P0 ;  /* 0x000000ff0a0a7207 */ /* 0x000fe20000000000 */
[----:B------:R-:W-:Y:S01]  /*3950*/  USEL UR6, URZ, 0x1, UP0 ;  /* 0x00000001ff067887 */ /* 0x000fe20008000000 */
[----:B------:R-:W-:Y:S01]  /*3960*/  LOP3.LUT R9, R9, R0, RZ, 0x3c, !PT ;  /* 0x0000000009097212 */ /* 0x000fe200078e3cff */
[----:B------:R-:W-:Y:S01]  /*3970*/  USEL UR30, UR4, URZ, UP0 ;  /* 0x000000ff041e7287 */ /* 0x000fe20008000000 */
[----:B------:R1:W-:Y:S03]  /*3980*/  UTCBAR [UR5], URZ ;  /* 0x000000ff050073e9 */ /* 0x0003e600080000ff */
[----:B------:R-:W-:Y:S01]  /*3990*/  LOP3.LUT R11, R11, UR6, RZ, 0x3c, !PT ;  /* 0x000000060b0b7c12 */ /* 0x000fe2000f8e3cff */
[----:B------:R-:W-:Y:S07]  /*39a0*/  @P1 BRA `(.L_x_66) ;  /* 0xfffffff800881947 */ /* 0x000fee000383ffff */
[----:B------:R-:W2:Y:S01]  /*39b0*/  S2UR UR8, SR_CgaCtaId ;  /* 0x00000000000879c3 */ /* 0x000ea20000008800 */
[----:B------:R-:W-:Y:S01]  /*39c0*/  ELECT P0, URZ, PT ;  /* 0x0000000000ff782f */ /* 0x000fe20003800000 */
[----:B------:R-:W-:Y:S01]  /*39d0*/  IMAD.MOV.U32 R0, RZ, RZ, 0x1 ;  /* 0x00000001ff007424 */ /* 0x000fe200078e00ff */
[----:B------:R-:W-:Y:S01]  /*39e0*/  UIADD3 UR26, UPT, UPT, UR26, 0xd0, URZ ;  /* 0x000000d01a1a7890 */ /* 0x000fe2000fffe0ff */
[----:B------:R-:W-:Y:S01]  /*39f0*/  SHF.L.U32 R3, R11, 0x1f, RZ ;  /* 0x0000001f0b037819 */ /* 0x000fe200000006ff */
[----:B------:R-:W-:-:S03]  /*3a00*/  UMOV UR4, 0x40 ;  /* 0x0000004000047882 */ /* 0x000fc60000000000 */
[----:B------:R-:W-:Y:S01]  /*3a10*/  UVIRTCOUNT.DEALLOC.SMPOOL 0x80 ;  /* 0x000000800000784c */ /* 0x000fe20000000000 */
[----:B--2---:R-:W-:Y:S02]  /*3a20*/  ULEA UR8, UR8, UR4, 0x18 ;  /* 0x0000000408087291 */ /* 0x004fe4000f8ec0ff */
[----:B------:R-:W-:-:S07]  /*3a30*/  ULEA UR4, UR30, UR26, 0x3 ;  /* 0x0000001a1e047291 */ /* 0x000fce000f8e18ff */
[----:B------:R2:W-:Y:S02]  /*3a40*/  @P0 STS.U8 [UR8+0x1c], R0 ;  /* 0x00001c00ff000988 */ /* 0x0005e40008000008 */
[----:B------:R-:W4:Y:S02]  /*3a50*/  SYNCS.PHASECHK.TRANS64.TRYWAIT P0, [UR4], R3 ;  /* 0x00000003ff0075a7 */ /* 0x000f240008001104 */
[----:B--2-4-:R-:W-:Y:S05]  /*3a60*/  @!P0 BRA `(.L_x_67) ;  /* 0x0000006000248947 */ /* 0x014fea0003800000 */
.L_x_158:
[----:B------:R-:W-:-:S04]  /*3a70*/  UIADD3 UR4, UPT, UPT, UR30, 0x1, URZ ;  /* 0x000000011e047890 */ /* 0x000fc8000fffe0ff */
[----:B------:R-:W-:-:S04]  /*3a80*/  UISETP.NE.AND UP0, UPT, UR4, 0x4, UPT ;  /* 0x000000040400788c */ /* 0x000fc8000bf05270 */
[----:B------:R-:W-:Y:S02]  /*3a90*/  USEL UR6, URZ, 0x1, UP0 ;  /* 0x00000001ff067887 */ /* 0x000fe40008000000 */
[----:B------:R-:W-:-:S04]  /*3aa0*/  USEL UR4, UR4, URZ, UP0 ;  /* 0x000000ff04047287 */ /* 0x000fc80008000000 */
[----:B-1----:R-:W-:Y:S01]  /*3ab0*/  ULEA UR5, UR4, UR26, 0x3 ;  /* 0x0000001a04057291 */ /* 0x002fe2000f8e18ff */
[----:B------:R-:W-:-:S04]  /*3ac0*/  LOP3.LUT R2, R11, UR6, RZ, 0x3c, !PT ;  /* 0x000000060b027c12 */ /* 0x000fc8000f8e3cff */
[----:B--2---:R-:W-:-:S04]  /*3ad0*/  SHF.L.U32 R3, R2, 0x1f, RZ ;  /* 0x0000001f02037819 */ /* 0x004fc800000006ff */
[----:B------:R-:W1:Y:S02]  /*3ae0*/  SYNCS.PHASECHK.TRANS64.TRYWAIT P0, [UR5], R3 ;  /* 0x00000003ff0075a7 */ /* 0x000e640008001105 */
[----:B-1----:R-:W-:Y:S05]  /*3af0*/  @!P0 BRA `(.L_x_68) ;  /* 0x0000006000188947 */ /* 0x002fea0003800000 */
.L_x_160:
        /* <DEDUP_REMOVED lines=9> */
.L_x_162:
[----:B------:R-:W-:-:S04]  /*3b90*/  UIADD3 UR4, UPT, UPT, UR4, 0x1, URZ ;  /* 0x0000000104047890 */ /* 0x000fc8000fffe0ff */
[----:B------:R-:W-:-:S04]  /*3ba0*/  UISETP.NE.AND UP0, UPT, UR4, 0x4, UPT ;  /* 0x000000040400788c */ /* 0x000fc8000bf05270 */
[----:B------:R-:W-:Y:S02]  /*3bb0*/  USEL UR5, URZ, 0x1, UP0 ;  /* 0x00000001ff057887 */ /* 0x000fe40008000000 */
[----:B------:R-:W-:-:S04]  /*3bc0*/  USEL UR4, UR4, URZ, UP0 ;  /* 0x000000ff04047287 */ /* 0x000fc80008000000 */
[----:B------:R-:W-:Y:S01]  /*3bd0*/  ULEA UR4, UR4, UR26, 0x3 ;  /* 0x0000001a04047291 */ /* 0x000fe2000f8e18ff */
[----:B-1----:R-:W-:-:S04]  /*3be0*/  LOP3.LUT R3, R2, UR5, RZ, 0x3c, !PT ;  /* 0x0000000502037c12 */ /* 0x002fc8000f8e3cff */
[----:B------:R-:W-:-:S04]  /*3bf0*/  SHF.L.U32 R3, R3, 0x1f, RZ ;  /* 0x0000001f03037819 */ /* 0x000fc800000006ff */
[----:B------:R-:W1:Y:S02]  /*3c00*/  SYNCS.PHASECHK.TRANS64.TRYWAIT P0, [UR4], R3 ;  /* 0x00000003ff0075a7 */ /* 0x000e640008001104 */
[----:B-1----:R-:W-:Y:S05]  /*3c10*/  @!P0 BRA `(.L_x_70) ;  /* 0x0000006000008947 */ /* 0x002fea0003800000 */
.L_x_164:
[----:B------:R-:W-:Y:S01]  /*3c20*/  NOP ;  /* 0x0000000000007918 */ /* 0x000fe20000000000 */
[----:B-1----:R-:W1:Y:S01]  /*3c30*/  LDS R0, [UR8+0x14] ;  /* 0x00001408ff007984 */ /* 0x002e620008000800 */
[----:B------:R-:W-:Y:S01]  /*3c40*/  ULOP3.LUT UR4, UR42, 0xffff, URZ, 0xc0, !UPT ;  /* 0x0000ffff2a047892 */ /* 0x000fe2000f8ec0ff */
[----:B------:R-:W-:Y:S01]  /*3c50*/  UMOV UR5, 0xffff ;  /* 0x0000ffff00057882 */ /* 0x000fe20000000000 */
[----:B------:R-:W-:Y:S02]  /*3c60*/  UMOV UR6, 0x1 ;  /* 0x0000000100067882 */ /* 0x000fe40000000000 */
[----:B------:R-:W-:-:S04]  /*3c70*/  USHF.R.U32.HI UR4, URZ, 0x5, UR4 ;  /* 0x00000005ff047899 */ /* 0x000fc80008011604 */
[----:B------:R-:W-:Y:S02]  /*3c80*/  USHF.L.U32 UR5, UR5, UR4, URZ ;  /* 0x0000000405057299 */ /* 0x000fe400080006ff */
[----:B------:R-:W-:-:S04]  /*3c90*/  USHF.L.U32 UR4, UR6, UR4, URZ ;  /* 0x0000000406047299 */ /* 0x000fc800080006ff */
[----:B-1----:R-:W-:-:S04]  /*3ca0*/  LOP3.LUT R0, R0, UR5, RZ, 0xc0, !PT ;  /* 0x0000000500007c12 */ /* 0x002fc8000f8ec0ff */
[----:B------:R-:W-:-:S13]  /*3cb0*/  ISETP.NE.AND P0, PT, R0, UR5, PT ;  /* 0x0000000500007c0c */ /* 0x000fda000bf05270 */
[----:B------:R-:W-:Y:S05]  /*3cc0*/  @P0 BRA `(.L_x_71) ;  /* 0x0000000000580947 */ /* 0x000fea0003800000 */
[----:B------:R-:W1:Y:S02]  /*3cd0*/  LDS R0, [UR8+0x18] ;  /* 0x00001808ff007984 */ /* 0x000e640008000800 */
[----:B-1----:R-:W-:-:S04]  /*3ce0*/  LOP3.LUT R0, R0, UR4, RZ, 0xc0, !PT ;  /* 0x0000000400007c12 */ /* 0x002fc8000f8ec0ff */
[----:B------:R-:W-:-:S13]  /*3cf0*/  ISETP.NE.AND P0, PT, R0, UR4, PT ;  /* 0x0000000400007c0c */ /* 0x000fda000bf05270 */
[----:B------:R-:W-:Y:S05]  /*3d00*/  @P0 BRA `(.L_x_72) ;  /* 0x00000000003c0947 */ /* 0x000fea0003800000 */
[----:B------:R-:W1:Y:S01]  /*3d10*/  S2R R2, SR_LANEID ;  /* 0x0000000000027919 */ /* 0x000e620000000000 */
[----:B------:R-:W-:Y:S01]  /*3d20*/  ULOP3.LUT UR5, URZ, UR5, URZ, 0x33, !UPT ;  /* 0x00000005ff057292 */ /* 0x000fe2000f8e33ff */
[----:B------:R-:W-:Y:S01]  /*3d30*/  LOP3.LUT R4, RZ, UR4, RZ, 0x33, !PT ;  /* 0x00000004ff047c12 */ /* 0x000fe2000f8e33ff */
[----:B------:R-:W-:Y:S02]  /*3d40*/  VOTEU.ANY UR4, UPT, PT ;  /* 0x0000000000047886 */ /* 0x000fe400038e0100 */
[----:B------:R-:W-:Y:S01]  /*3d50*/  UFLO.U32 UR4, UR4 ;  /* 0x00000004000472bd */ /* 0x000fe200080e0000 */
[----:B------:R-:W2:Y:S01]  /*3d60*/  REDUX UR6, R4 ;  /* 0x00000000040673c4 */ /* 0x000ea20000000000 */
[----:B------:R-:W-:-:S06]  /*3d70*/  IMAD.U32 R0, RZ, RZ, UR5 ;  /* 0x00000005ff007e24 */ /* 0x000fcc000f8e00ff */
[----:B------:R4:W-:Y:S01]  /*3d80*/  UTCATOMSWS.AND URZ, UR5 ;  /* 0x0000000500ff79e3 */ /* 0x0009e20008000000 */
[----:B------:R-:W3:Y:S01]  /*3d90*/  REDUX UR7, R0 ;  /* 0x00000000000773c4 */ /* 0x000ee20000000000 */
[----:B-1----:R-:W-:Y:S01]  /*3da0*/  ISETP.EQ.U32.AND P0, PT, R2, UR4, PT ;  /* 0x0000000402007c0c */ /* 0x002fe2000bf02070 */
[----:B--2---:R-:W-:Y:S01]  /*3db0*/  IMAD.U32 R2, RZ, RZ, UR6 ;  /* 0x00000006ff027e24 */ /* 0x004fe2000f8e00ff */
[----:B---3--:R-:W-:-:S11]  /*3dc0*/  MOV R3, UR7 ;  /* 0x0000000700037c02 */ /* 0x008fd60008000f00 */
[----:B------:R4:W-:Y:S04]  /*3dd0*/  @P0 ATOMS.AND RZ, [UR8+0x14], R3 ;  /* 0x00001403ffff098c */ /* 0x0009e8000a800008 */
[----:B------:R4:W-:Y:S01]  /*3de0*/  @P0 ATOMS.AND RZ, [UR8+0x18], R2 ;  /* 0x00001802ffff098c */ /* 0x0009e2000a800008 */
[----:B------:R-:W-:Y:S05]  /*3df0*/  BRA `(.L_x_73) ;  /* 0x0000000000147947 */ /* 0x000fea0003800000 */
.L_x_72:
[----:B------:R-:W-:Y:S02]  /*3e00*/  MOV R2, 0x3e20 ;  /* 0x00003e2000027802 */ /* 0x000fe40000000f00 */
[----:B---3-5:R-:W-:Y:S05]  /*3e10*/  CALL.REL.NOINC `($__internal_0_$__cuda_sm10x_tcgen05_guardrail_trap_col_being_dealloced_not_returned_by_alloc) ;  /* 0x0000006000e87944 */ /* 0x028fea0003c00000 */
[----:B------:R-:W-:Y:S05]  /*3e20*/  BRA `(.L_x_73) ;  /* 0x0000000000087947 */ /* 0x000fea0003800000 */
.L_x_71:
[----:B------:R-:W-:Y:S02]  /*3e30*/  MOV R2, 0x3e50 ;  /* 0x00003e5000027802 */ /* 0x000fe40000000f00 */
[----:B---3-5:R-:W-:Y:S05]  /*3e40*/  CALL.REL.NOINC `($__internal_2_$__cuda_sm10x_tcgen05_guardrail_trap_unallocated_columns_being_dealloced) ;  /* 0x0000006000f47944 */ /* 0x028fea0003c00000 */
.L_x_73:
[----:B------:R-:W-:Y:S01]  /*3e50*/  NOP ;  /* 0x0000000000007918 */ /* 0x000fe20000000000 */
[----:B----4-:R-:W-:Y:S05]  /*3e60*/  EXIT ;  /* 0x000000000000794d */ /* 0x010fea0003800000 */
.L_x_55:
[----:B------:R-:W-:-:S09]  /*3e70*/  UISETP.NE.OR UP0, UPT, UR17, 0x3, !UP3 ;  /* 0x000000031100788c */ /* 0x000fd2000df05670 */
[----:B------:R-:W-:Y:S05]  /*3e80*/  BRA.U UP0, `(.L_x_74) ;  /* 0x00000011005c7547 */ /* 0x000fea000b800000 */
[----:B------:R-:W1:Y:S01]  /*3e90*/  S2UR UR10, SR_CgaCtaId ;  /* 0x00000000000a79c3 */ /* 0x000e620000008800 */
[----:B------:R-:W2:Y:S01]  /*3ea0*/  LDCU UR31, c[0x0][0x370] ;  /* 0x00006e00ff1f77ac */ /* 0x000ea20008000800 */
[----:B------:R-:W-:Y:S02]  /*3eb0*/  HFMA2 R13, -RZ, RZ, 0, 0 ;  /* 0x00000000ff0d7431 */ /* 0x000fe400000001ff */
[----:B------:R-:W-:Y:S01]  /*3ec0*/  IMAD.MOV.U32 R15, RZ, RZ, 0x1 ;  /* 0x00000001ff0f7424 */ /* 0x000fe200078e00ff */
[----:B------:R-:W-:Y:S01]  /*3ed0*/  MOV R7, 0x2000 ;  /* 0x0000200000077802 */ /* 0x000fe20000000f00 */
[----:B------:R-:W2:Y:S01]  /*3ee0*/  LDCU.128 UR44, c[0x0][0xb10] ;  /* 0x00016200ff2c77ac */ /* 0x000ea20008000c00 */
[----:B------:R-:W-:Y:S01]  /*3ef0*/  IMAD.MOV.U32 R14, RZ, RZ, RZ ;  /* 0x000000ffff0e7224 */ /* 0x000fe200078e00ff */
[----:B------:R-:W3:Y:S01]  /*3f00*/  LDC.64 R16, c[0x0][0x348] ;  /* 0x0000d200ff107b82 */ /* 0x000ee20000000a00 */
[----:B------:R-:W4:Y:S01]  /*3f10*/  LDCU UR30, c[0x0][0x374] ;  /* 0x00006e80ff1e77ac */ /* 0x000f220008000800 */
[----:B------:R-:W1:Y:S06]  /*3f20*/  LDCU UR15, c[0x0][0xb0c] ;  /* 0x00016180ff0f77ac */ /* 0x000e6c0008000800 */
[----:B------:R-:W3:Y:S01]  /*3f30*/  LDC.64 R2, c[0x0][0x888] ;  /* 0x00022200ff027b82 */ /* 0x000ee20000000a00 */
[----:B------:R-:W3:Y:S01]  /*3f40*/  LDCU UR49, c[0x0][0xb20] ;  /* 0x00016400ff3177ac */ /* 0x000ee20008000800 */
[----:B------:R-:W3:Y:S06]  /*3f50*/  LDCU UR4, c[0x0][0xb30] ;  /* 0x00016600ff0477ac */ /* 0x000eec0008000800 */
[----:B------:R-:W3:Y:S01]  /*3f60*/  LDC.64 R4, c[0x0][0x890] ;  /* 0x00022400ff047b82 */ /* 0x000ee20000000a00 */
[----:B------:R-:W-:Y:S01]  /*3f70*/  UMOV UR21, 0x400 ;  /* 0x0000040000157882 */ /* 0x000fe20000000000 */
[----:B--2---:R-:W-:-:S02]  /*3f80*/  UIMAD.WIDE.U32 UR6, UR31, UR44, URZ ;  /* 0x0000002c1f0672a5 */ /* 0x004fc4000f8e00ff */
[----:B----4-:R-:W-:Y:S02]  /*3f90*/  UIMAD.WIDE.U32 UR8, UR30, UR47, URZ ;  /* 0x0000002f1e0872a5 */ /* 0x010fe4000f8e00ff */
[----:B-1----:R-:W-:Y:S02]  /*3fa0*/  ULEA UR21, UR10, UR21, 0x18 ;  /* 0x000000150a157291 */ /* 0x002fe4000f8ec0ff */
[----:B------:R-:W-:Y:S02]  /*3fb0*/  UPLOP3.LUT UP3, UPT, UPT, UPT, UPT, 0x40, 0x4 ;  /* 0x000000000004789c */ /* 0x000fe40003f6e870 */
[----:B------:R-:W-:Y:S02]  /*3fc0*/  UIADD3 UR37, UPT, UPT, UR21, 0x58, URZ ;  /* 0x0000005815257890 */ /* 0x000fe4000fffe0ff */
[----:B------:R-:W-:Y:S02]  /*3fd0*/  UIADD3 UR33, UPT, UPT, UR21, 0x40, URZ ;  /* 0x0000004015217890 */ /* 0x000fe4000fffe0ff */
[----:B------:R-:W-:-:S02]  /*3fe0*/  UIADD3 UR25, UPT, UPT, UR21, 0x48, URZ ;  /* 0x0000004815197890 */ /* 0x000fc4000fffe0ff */
[----:B------:R-:W-:Y:S01]  /*3ff0*/  UIADD3 UR17, UPT, UPT, UR21, 0x50, URZ ;  /* 0x0000005015117890 */ /* 0x000fe2000fffe0ff */
[----:B------:R-:W-:Y:S01]  /*4000*/  UMOV UR6, UR7 ;  /* 0x0000000700067c82 */ /* 0x000fe20008000000 */
[----:B------:R-:W-:Y:S01]  /*4010*/  UMOV UR41, UR9 ;  /* 0x0000000900297c82 */ /* 0x000fe20008000000 */
[----:B------:R-:W-:Y:S02]  /*4020*/  UISETP.GE.AND UP0, UPT, UR42, 0x1, UPT ;  /* 0x000000012a00788c */ /* 0x000fe4000bf06270 */
[----:B------:R-:W-:Y:S01]  /*4030*/  UISETP.NE.AND UP4, UPT, UR42, 0x1, UPT ;  /* 0x000000012a00788c */ /* 0x000fe2000bf85270 */
[----:B------:R-:W1:Y:S01]  /*4040*/  LDCU.64 UR22, c[0x0][0xb28] ;  /* 0x00016500ff1677ac */ /* 0x000e620008000a00 */
[----:B------:R-:W-:Y:S02]  /*4050*/  UISETP.NE.AND UP6, UPT, UR15, 0x1, UPT ;  /* 0x000000010f00788c */ /* 0x000fe4000bfc5270 */
[----:B------:R-:W-:Y:S02]  /*4060*/  UISETP.NE.AND UP5, UPT, UR46, 0x1, UPT ;  /* 0x000000012e00788c */ /* 0x000fe4000bfa5270 */
[----:B------:R-:W-:-:S02]  /*4070*/  UPRMT UR37, UR10, 0x654, UR37 ;  /* 0x000006540a257896 */ /* 0x000fc40008000025 */
[----:B------:R-:W-:Y:S02]  /*4080*/  USHF.R.U32.HI UR43, URZ, UR45, UR6 ;  /* 0x0000002dff2b7299 */ /* 0x000fe40008011606 */
[----:B------:R-:W-:Y:S02]  /*4090*/  UPRMT UR40, UR10, 0x654, UR33 ;  /* 0x000006540a287896 */ /* 0x000fe40008000021 */
[----:B------:R-:W-:Y:S02]  /*40a0*/  UPRMT UR39, UR10, 0x654, UR25 ;  /* 0x000006540a277896 */ /* 0x000fe40008000019 */
[----:B------:R-:W-:Y:S02]  /*40b0*/  UPRMT UR38, UR10, 0x654, UR17 ;  /* 0x000006540a267896 */ /* 0x000fe40008000011 */
[----:B---3--:R-:W-:Y:S02]  /*40c0*/  USHF.R.U32.HI UR41, URZ, UR49, UR41 ;  /* 0x00000031ff297299 */ /* 0x008fe40008011629 */
[----:B------:R-:W-:-:S11]  /*40d0*/  UISETP.NE.AND UP2, UPT, UR4, 0x1, UPT ;  /* 0x000000010400788c */ /* 0x000fd6000bf45270 */
.L_x_85:
[C---:B------:R-:W-:Y:S02]  /*40e0*/  LEA R12, R14.reuse, UR21, 0x3 ;  /* 0x000000150e0c7c11 */ /* 0x040fe4000f8e18ff */
[----:B------:R-:W-:Y:S02]  /*40f0*/  SHF.L.U32 R9, R13, 0x1f, RZ ;  /* 0x0000001f0d097819 */ /* 0x000fe400000006ff */
[----:B------:R-:W-:Y:S02]  /*4100*/  LEA R10, R14, UR21, 0x4 ;  /* 0x000000150e0a7c11 */ /* 0x000fe4000f8e20ff */
[----:B--2---:R-:W2:Y:S02]  /*4110*/  SYNCS.PHASECHK.TRANS64.TRYWAIT P0, [R12+URZ+0x90], R9 ;  /* 0x000090090c0075a7 */ /* 0x004ea400080011ff */
[----:B--2---:R-:W-:Y:S05]  /*4120*/  @!P0 BRA `(.L_x_75) ;  /* 0x0000005800d48947 */ /* 0x004fea0003800000 */
.L_x_165:
[----:B--2---:R-:W2:Y:S01]  /*4130*/  LDS.128 R8, [R10+0x120] ;  /* 0x000120000a087984 */ /* 0x004ea20000000c00 */
[----:B------:R-:W-:Y:S01]  /*4140*/  UISETP.GE.AND UP0, UPT, UR42, 0x1, UPT ;  /* 0x000000012a00788c */ /* 0x000fe2000bf06270 */
[----:B------:R-:W-:Y:S01]  /*4150*/  @!PT LDS RZ, [RZ] ;  /* 0x00000000fffff984 */ /* 0x000fe20000000800 */
[----:B------:R-:W-:Y:S01]  /*4160*/  @!PT LDS RZ, [RZ] ;  /* 0x00000000fffff984 */ /* 0x000fe20000000800 */
[----:B------:R-:W-:Y:S01]  /*4170*/  @!PT LDS RZ, [RZ] ;  /* 0x00000000fffff984 */ /* 0x000fe20000000800 */
[----:B------:R-:W-:Y:S01]  /*4180*/  @!PT LDS RZ, [RZ] ;  /* 0x00000000fffff984 */ /* 0x000fe20000000800 */
[----:B------:R3:W-:Y:S06]  /*4190*/  MEMBAR.ALL.CTA ;  /* 0x0000000000007992 */ /* 0x0007ec0000008000 */
[----:B---3--:R-:W3:Y:S01]  /*41a0*/  FENCE.VIEW.ASYNC.S ;  /* 0x00000000000073c6 */ /* 0x008ee20000000000 */
[----:B--2---:R-:W-:Y:S11]  /*41b0*/  LOP3.LUT P0, RZ, R10, 0x1, RZ, 0xc0, !PT ;  /* 0x000000010aff7812 */ /* 0x004ff6000780c0ff */
[----:B------:R-:W-:Y:S02]  /*41c0*/  @!UPT UIADD3 URZ, UPT, UPT, URZ, URZ, URZ ;  /* 0x000000fffffff290 */ /* 0x000fe4000fffe0ff */
[----:B---3--:R-:W-:Y:S01]  /*41d0*/  VOTEU.ANY UP1, P0 ;  /* 0x0000000000ff7886 */ /* 0x008fe20000020100 */
[----:B------:R-:W-:Y:S11]  /*41e0*/  PLOP3.LUT P0, PT, PT, PT, UP1, 0x80, 0x8 ;  /* 0x000000000008781c */ /* 0x000ff60003f0f018 */
[----:B------:R-:W-:Y:S02]  /*41f0*/  @!UPT UIADD3 URZ, UPT, UPT, URZ, URZ, URZ ;  /* 0x000000fffffff290 */ /* 0x000fe4000fffe0ff */
[----:B------:R-:W-:Y:S02]  /*4200*/  @P0 SHF.R.U32.HI R0, RZ, 0x10, R9 ;  /* 0x00000010ff000819 */ /* 0x000fe40000011609 */
[----:B------:R-:W-:Y:S02]  /*4210*/  @P0 MOV R6, R8 ;  /* 0x0000000800060202 */ /* 0x000fe40000000f00 */
[----:B------:R-:W-:Y:S01]  /*4220*/  @P0 R2UR UR4, R0 ;  /* 0x00000000000402ca */ /* 0x000fe200000e0000 */
[----:B------:R-:W-:Y:S01]  /*4230*/  VIADD R0, R12, 0xa0 ;  /* 0x000000a00c007836 */ /* 0x000fe20000000000 */
[----:B------:R-:W-:Y:S02]  /*4240*/  @P0 LOP3.LUT R8, R9, 0xffff, RZ, 0xc0, !PT ;  /* 0x0000ffff09080812 */ /* 0x000fe400078ec0ff */
[----:B------:R-:W-:Y:S02]  /*4250*/  @P0 R2UR UR6, R6 ;  /* 0x00000000060602ca */ /* 0x000fe400000e0000 */
[----:B------:R-:W-:Y:S02]  /*4260*/  PRMT R0, RZ, 0x654, R0 ;  /* 0x00000654ff007816 */ /* 0x000fe40000000000 */
[----:B------:R-:W-:Y:S02]  /*4270*/  @P0 R2UR UR5, R8 ;  /* 0x00000000080502ca */ /* 0x000fe400000e0000 */
[----:B------:R2:W-:Y:S03]  /*4280*/  SYNCS.ARRIVE.TRANS64.RED.A1T0 RZ, [R0+URZ], RZ ;  /* 0x000000ff00ff79a7 */ /* 0x0005e600081004ff */
[----:B------:R-:W-:Y:S04]  /*4290*/  @UP1 UMOV UR29, UR4 ;  /* 0x00000004001d1c82 */ /* 0x000fe80008000000 */
[----:B------:R-:W-:Y:S04]  /*42a0*/  @UP1 UMOV UR14, UR6 ;  /* 0x00000006000e1c82 */ /* 0x000fe80008000000 */
[----:B------:R-:W-:Y:S01]  /*42b0*/  @UP1 UMOV UR13, UR5 ;  /* 0x00000005000d1c82 */ /* 0x000fe20008000000 */
[----:B------:R-:W-:Y:S05]  /*42c0*/  BRA.U !UP0, `(.L_x_76) ;  /* 0x0000000108a47547 */ /* 0x000fea000b800000 */
[----:B------:R-:W-:Y:S02]  /*42d0*/  UIMAD.WIDE.U32 UR18, UR13, UR47, URZ ;  /* 0x0000002f0d1272a5 */ /* 0x000fe4000f8e00ff */
[----:B------:R-:W-:Y:S02]  /*42e0*/  UIMAD.WIDE.U32 UR26, UR14, UR44, URZ ;  /* 0x0000002c0e1a72a5 */ /* 0x000fe4000f8e00ff */
[----:B------:R-:W-:Y:S02]  /*42f0*/  USEL UR4, UR30, UR41, !UP5 ;  /* 0x000000291e047287 */ /* 0x000fe4000e800000 */
[----:B------:R-:W-:Y:S02]  /*4300*/  USEL UR7, UR31, UR43, !UP6 ;  /* 0x0000002b1f077287 */ /* 0x000fe4000f000000 */
[----:B-1----:R-:W-:Y:S02]  /*4310*/  UIMAD.WIDE.U32 UR8, UR4, UR22, URZ ;  /* 0x00000016040872a5 */ /* 0x002fe4000f8e00ff */
[----:B------:R-:W-:Y:S01]  /*4320*/  UIMAD.WIDE.U32 UR10, UR7, UR22, URZ ;  /* 0x00000016070a72a5 */ /* 0x000fe2000f8e00ff */
[----:B------:R-:W-:Y:S02]  /*4330*/  UMOV UR5, UR19 ;  /* 0x0000001300057c82 */ /* 0x000fe40008000000 */
[----:B------:R-:W-:Y:S03]  /*4340*/  USHF.R.U32.HI UR6, URZ, UR49, UR5 ;  /* 0x00000031ff067299 */ /* 0x000fe60008011605 */
[----:B------:R-:W-:Y:S01]  /*4350*/  UMOV UR5, UR27 ;  /* 0x0000001b00057c82 */ /* 0x000fe20008000000 */
[----:B------:R-:W-:Y:S02]  /*4360*/  USEL UR6, UR13, UR6, !UP5 ;  /* 0x000000060d067287 */ /* 0x000fe4000e800000 */
[----:B------:R-:W-:Y:S03]  /*4370*/  USHF.R.U32.HI UR12, URZ, UR45, UR5 ;  /* 0x0000002dff0c7299 */ /* 0x000fe60008011605 */
[----:B------:R-:W-:Y:S02]  /*4380*/  UMOV UR5, UR9 ;  /* 0x0000000900057c82 */ /* 0x000fe40008000000 */
[----:B------:R-:W-:Y:S03]  /*4390*/  @UP4 USHF.R.U32.HI UR4, URZ, UR23, UR5 ;  /* 0x00000017ff044299 */ /* 0x000fe60008011605 */
[----:B------:R-:W-:Y:S01]  /*43a0*/  UMOV UR5, UR11 ;  /* 0x0000000b00057c82 */ /* 0x000fe20008000000 */
[----:B------:R-:W-:Y:S02]  /*43b0*/  UIMAD UR4, UR42, UR4, URZ ;  /* 0x000000042a0472a4 */ /* 0x000fe4000f8e02ff */
[----:B------:R-:W-:Y:S02]  /*43c0*/  @UP4 USHF.R.U32.HI UR7, URZ, UR23, UR5 ;  /* 0x00000017ff074299 */ /* 0x000fe40008011605 */
[----:B------:R-:W-:Y:S02]  /*43d0*/  UIMAD.WIDE.U32 UR10, UR6, UR22, URZ ;  /* 0x00000016060a72a5 */ /* 0x000fe4000f8e00ff */
[----:B------:R-:W-:Y:S02]  /*43e0*/  USEL UR5, UR14, UR12, !UP6 ;  /* 0x0000000c0e057287 */ /* 0x000fe4000f000000 */
[----:B------:R-:W-:Y:S02]  /*43f0*/  UIMAD UR8, UR42, UR7, URZ ;  /* 0x000000072a0872a4 */ /* 0x000fe4000f8e02ff */
[----:B------:R-:W-:Y:S03]  /*4400*/  UISETP.GE.AND UP0, UPT, UR6, UR4, UPT ;  /* 0x000000040600728c */ /* 0x000fe6000bf06270 */
[----:B------:R-:W-:Y:S01]  /*4410*/  UMOV UR4, UR11 ;  /* 0x0000000b00047c82 */ /* 0x000fe20008000000 */
[----:B------:R-:W-:Y:S02]  /*4420*/  UISETP.GE.OR UP0, UPT, UR5, UR8, UP0 ;  /* 0x000000080500728c */ /* 0x000fe40008706670 */
[----:B------:R-:W-:Y:S02]  /*4430*/  USHF.R.U32.HI UR4, URZ, UR23, UR4 ;  /* 0x00000017ff047299 */ /* 0x000fe40008011604 */
[----:B------:R-:W-:Y:S02]  /*4440*/  UIMAD.WIDE.U32 UR8, UR5, UR22, URZ ;  /* 0x00000016050872a5 */ /* 0x000fe4000f8e00ff */
[----:B------:R-:W-:Y:S04]  /*4450*/  USEL UR10, UR6, UR4, !UP4 ;  /* 0x00000004060a7287 */ /* 0x000fe8000e000000 */
[----:B------:R-:W-:Y:S01]  /*4460*/  UIADD3 UR11, UPT, UPT, -UR10, URZ, URZ ;  /* 0x000000ff0a0b7290 */ /* 0x000fe2000fffe1ff */
[----:B------:R-:W-:Y:S02]  /*4470*/  @!UP0 UMOV UR4, UR9 ;  /* 0x0000000900048c82 */ /* 0x000fe40008000000 */
[----:B------:R-:W-:Y:S02]  /*4480*/  @!UP0 USHF.R.U32.HI UR4, URZ, UR23, UR4 ;  /* 0x00000017ff048299 */ /* 0x000fe40008011604 */
[----:B------:R-:W-:Y:S02]  /*4490*/  UIMAD UR8, UR42, UR11, UR6 ;  /* 0x0000000b2a0872a4 */ /* 0x000fe4000f8e0206 */
[----:B------:R-:W-:Y:S04]  /*44a0*/  @!UP0 USEL UR4, UR5, UR4, !UP4 ;  /* 0x0000000405048287 */ /* 0x000fe8000e000000 */
[----:B------:R-:W-:Y:S02]  /*44b0*/  @!UP0 UIMAD UR8, UR7, UR8, UR4 ;  /* 0x00000008070882a4 */ /* 0x000fe4000f8e0204 */
[----:B------:R-:W-:Y:S02]  /*44c0*/  @!UP0 UIADD3 UR9, UPT, UPT, UR10, -UR4, URZ ;  /* 0x800000040a098290 */ /* 0x000fe4000fffe0ff */
[----:B------:R-:W-:Y:S02]  /*44d0*/  UIADD3 UR4, UPT, UPT, -UR5, URZ, URZ ;  /* 0x000000ff05047290 */ /* 0x000fe4000fffe1ff */
[----:B------:R-:W-:Y:S02]  /*44e0*/  UIADD3 UR7, UPT, UPT, -UR6, URZ, URZ ;  /* 0x000000ff06077290 */ /* 0x000fe4000fffe1ff */
[----:B------:R-:W-:Y:S02]  /*44f0*/  @!UP0 UIMAD UR6, UR9, UR42, UR5 ;  /* 0x0000002a090682a4 */ /* 0x000fe4000f8e0205 */
[----:B------:R-:W-:Y:S02]  /*4500*/  UIMAD UR14, UR15, UR4, UR14 ;  /* 0x000000040f0e72a4 */ /* 0x000fe4000f8e020e */
[----:B------:R-:W-:Y:S01]  /*4510*/  UIMAD UR13, UR46, UR7, UR13 ;  /* 0x000000072e0d72a4 */ /* 0x000fe2000f8e020d */
[----:B------:R-:W-:Y:S02]  /*4520*/  @!UP0 UMOV UR5, UR8 ;  /* 0x0000000800058c82 */ /* 0x000fe40008000000 */
[----:B------:R-:W-:Y:S02]  /*4530*/  UIMAD UR14, UR5, UR15, UR14 ;  /* 0x0000000f050e72a4 */ /* 0x000fe4000f8e020e */
[----:B------:R-:W-:Y:S11]  /*4540*/  UIMAD UR13, UR6, UR46, UR13 ;  /* 0x0000002e060d72a4 */ /* 0x000ff6000f8e020d */
[----:B------:R-:W-:Y:S01]  /*4550*/  @!UPT UIADD3 URZ, UPT, UPT, URZ, URZ, URZ ;  /* 0x000000fffffff290 */ /* 0x000fe2000fffe0ff */
.L_x_76:
[----:B------:R-:W3:Y:S01]  /*4560*/  @!UP2 LDCU.128 UR8, c[0x0][0xb10] ;  /* 0x00016200ff08a7ac */ /* 0x000ee20008000c00 */
[C---:B------:R-:W-:Y:S02]  /*4570*/  ISETP.NE.U32.AND P1, PT, R4.reuse, RZ, PT ;  /* 0x000000ff0400720c */ /* 0x040fe40003f25070 */
[----:B------:R-:W-:Y:S02]  /*4580*/  ISETP.NE.U32.AND P0, PT, R4, RZ, PT ;  /* 0x000000ff0400720c */ /* 0x000fe40003f05070 */
[C---:B------:R-:W-:Y:S02]  /*4590*/  ISETP.NE.AND.EX P1, PT, R5.reuse, RZ, PT, P1 ;  /* 0x000000ff0500720c */ /* 0x040fe40003f25310 */
[----:B------:R-:W-:Y:S01]  /*45a0*/  ISETP.NE.AND.EX P0, PT, R5, RZ, PT, P0 ;  /* 0x000000ff0500720c */ /* 0x000fe20003f05300 */
[----:B------:R-:W4:Y:S01]  /*45b0*/  @!UP2 LDCU UR5, c[0x0][0xb0c] ;  /* 0x00016180ff05a7ac */ /* 0x000f220008000800 */
[----:B------:R-:W-:Y:S01]  /*45c0*/  SHF.L.U32 R9, R15, 0x1f, RZ ;  /* 0x0000001f0f097819 */ /* 0x000fe200000006ff */
[----:B------:R-:W-:Y:S02]  /*45d0*/  USHF.L.U32 UR35, UR16, 0x6, URZ ;  /* 0x0000000610237899 */ /* 0x000fe400080006ff */
[----:B------:R-:W-:Y:S02]  /*45e0*/  USHF.L.U32 UR34, UR20, 0x8, URZ ;  /* 0x0000000814227899 */ /* 0x000fe400080006ff */
[----:B---3--:R-:W-:Y:S07]  /*45f0*/  UIMAD.WIDE.U32 UR6, UR14, UR8, URZ ;  /* 0x000000080e0672a5 */ /* 0x008fee000f8e00ff */
[----:B------:R-:W-:Y:S01]  /*4600*/  @!UP2 UMOV UR4, UR7 ;  /* 0x000000070004ac82 */ /* 0x000fe20008000000 */
[----:B----4-:R-:W-:Y:S02]  /*4610*/  @!UP2 UISETP.NE.AND UP0, UPT, UR5, 0x1, UPT ;  /* 0x000000010500a88c */ /* 0x010fe4000bf05270 */
[----:B------:R-:W-:Y:S02]  /*4620*/  @!UP2 USHF.R.U32.HI UR4, URZ, UR9, UR4 ;  /* 0x00000009ff04a299 */ /* 0x000fe40008011604 */
[----:B------:R-:W-:Y:S02]  /*4630*/  UIMAD.WIDE.U32 UR6, UR13, UR11, URZ ;  /* 0x0000000b0d0672a5 */ /* 0x000fe4000f8e00ff */
[----:B------:R-:W-:Y:S02]  /*4640*/  @!UP2 USEL UR8, UR14, UR4, !UP0 ;  /* 0x000000040e08a287 */ /* 0x000fe4000c000000 */
[----:B------:R-:W-:Y:S03]  /*4650*/  @!UP2 UISETP.NE.AND UP0, UPT, UR10, 0x1, UPT ;  /* 0x000000010a00a88c */ /* 0x000fe6000bf05270 */
[----:B------:R-:W-:Y:S02]  /*4660*/  @!UP2 UMOV UR6, UR7 ;  /* 0x000000070006ac82 */ /* 0x000fe40008000000 */
[----:B------:R-:W3:Y:S02]  /*4670*/  @!UP2 LDCU UR4, c[0x0][0xb20] ;  /* 0x00016400ff04a7ac */ /* 0x000ee40008000800 */
[----:B---3--:R-:W-:Y:S04]  /*4680*/  @!UP2 USHF.R.U32.HI UR6, URZ, UR4, UR6 ;  /* 0x00000004ff06a299 */ /* 0x008fe80008011606 */
[----:B------:R-:W-:Y:S04]  /*4690*/  @!UP2 USEL UR6, UR13, UR6, !UP0 ;  /* 0x000000060d06a287 */ /* 0x000fe8000c000000 */
[----:B------:R-:W-:Y:S02]  /*46a0*/  @!UP2 UIADD3 UR4, UPT, UPT, -UR8, UR6, URZ ;  /* 0x000000060804a290 */ /* 0x000fe4000fffe1ff */
[----:B------:R-:W-:Y:S02]  /*46b0*/  @!UP2 UIADD3 UR6, UPT, UPT, UR8, -UR6, URZ ;  /* 0x800000060806a290 */ /* 0x000fe4000fffe0ff */
[----:B------:R-:W-:Y:S02]  /*46c0*/  @!UP2 UIMAD UR14, UR4, UR5, UR14 ;  /* 0x00000005040ea2a4 */ /* 0x000fe4000f8e020e */
[----:B------:R-:W-:Y:S01]  /*46d0*/  @!UP2 UIMAD UR13, UR6, UR10, UR13 ;  /* 0x0000000a060da2a4 */ /* 0x000fe2000f8e020d */
[----:B------:R-:W-:Y:S11]  /*46e0*/  BRA.U UP3, `(.L_x_77) ;  /* 0x0000000103107547 */ /* 0x000ff6000b800000 */
[----:B--2---:R-:W-:Y:S04]  /*46f0*/  MOV R0, UR48 ;  /* 0x0000003000007c02 */ /* 0x004fe80008000f00 */
[----:B------:R-:W-:Y:S04]  /*4700*/  SHF.L.U32 R11, R0, 0x1f, RZ ;  /* 0x0000001f000b7819 */ /* 0x000fe800000006ff */
[----:B------:R-:W2:Y:S02]  /*4710*/  SYNCS.PHASECHK.TRANS64.TRYWAIT P2, [UR21+0x88], R11 ;  /* 0x0000880bff0075a7 */ /* 0x000ea40008041115 */
[----:B--2---:R-:W-:Y:S05]  /*4720*/  @!P2 BRA `(.L_x_78) ;  /* 0x000000540068a947 */ /* 0x004fea0003800000 */
.L_x_77:
[----:B------:R-:W-:Y:S05]  /*4730*/  @!P1 BRA `(.L_x_79) ;  /* 0x0000000000309947 */ /* 0x000fea0003800000 */
[----:B------:R-:W-:Y:S01]  /*4740*/  ISETP.NE.U32.AND P1, PT, R2, RZ, PT ;  /* 0x000000ff0200720c */ /* 0x000fe20003f25070 */
[----:B------:R-:W3:Y:S01]  /*4750*/  LDCU.64 UR4, c[0x0][0x358] ;  /* 0x00006b00ff0477ac */ /* 0x000ee20008000a00 */
[----:B------:R-:W-:Y:S02]  /*4760*/  IMAD.MOV.U32 R81, RZ, RZ, 0x1 ;  /* 0x00000001ff517424 */ /* 0x000fe400078e00ff */
[----:B------:R-:W-:Y:S11]  /*4770*/  ISETP.NE.AND.EX P1, PT, R3, RZ, PT, P1 ;  /* 0x000000ff0300720c */ /* 0x000ff60003f25310 */
[----:B------:R-:W-:Y:S02]  /*4780*/  @!UPT UIADD3 URZ, UPT, UPT, URZ, URZ, URZ ;  /* 0x000000fffffff290 */ /* 0x000fe4000fffe0ff */
[----:B--2---:R-:W2:Y:S01]  /*4790*/  @P1 LDC.64 R10, c[0x0][0x888] ;  /* 0x00022200ff0a1b82 */ /* 0x004ea20000000a00 */
[----:B------:R-:W-:Y:S04]  /*47a0*/  @P1 IMAD R0, R4, UR36, RZ ;  /* 0x0000002404001c24 */ /* 0x000fe8000f8e02ff */
[----:B--2---:R-:W-:Y:S04]  /*47b0*/  @P1 IMAD.WIDE R10, R0, 0x4, R10 ;  /* 0x00000004000a1825 */ /* 0x004fe800078e020a */
[----:B------:R-:W-:Y:S01]  /*47c0*/  HFMA2 R0, -RZ, RZ, 0, 5.9604644775390625e-08 ;  /* 0x00000001ff007431 */ /* 0x000fe200000001ff */
[----:B---3-5:R3:W5:Y:S04]  /*47d0*/  @P1 LDG.E R41, desc[UR4][R10.64] ;  /* 0x000000040a291981 */ /* 0x028768000c1e1900 */
[----:B------:R-:W-:Y:S01]  /*47e0*/  @!P1 PRMT R81, R0, 0x7610, R81 ;  /* 0x0000761000519816 */ /* 0x000fe20000000051 */
[----:B---3--:R-:W4:Y:S06]  /*47f0*/  @!P1 LDC R41, c[0x0][0x880] ;  /* 0x00022000ff299b82 */ /* 0x008f2c0000000800 */
.L_x_79:
[----:B----45:R-:W-:Y:S01]  /*4800*/  @!P0 FSETP.EQ.AND P1, PT, R41, RZ, PT ;  /* 0x000000ff2900820b */ /* 0x030fe20003f22000 */
[----:B------:R-:W-:Y:S01]  /*4810*/  @!UPT UIADD3 URZ, UPT, UPT, URZ, URZ, URZ ;  /* 0x000000fffffff290 */ /* 0x000fe2000fffe0ff */
[----:B------:R-:W-:Y:S11]  /*4820*/  @!P0 BRA `(.L_x_80) ;  /* 0x0000000000188947 */ /* 0x000ff60003800000 */
[----:B------:R-:W-:Y:S02]  /*4830*/  LOP3.LUT P0, RZ, R81, 0xff, RZ, 0xc0, !PT ;  /* 0x000000ff51ff7812 */ /* 0x000fe4000780c0ff */
[----:B------:R-:W-:Y:S04]  /*4840*/  ISETP.NE.U32.AND P1, PT, R2, RZ, PT ;  /* 0x000000ff0200720c */ /* 0x000fe80003f25070 */
[----:B------:R-:W-:Y:S04]  /*4850*/  ISETP.NE.AND.EX P1, PT, R3, RZ, PT, P1 ;  /* 0x000000ff0300720c */ /* 0x000fe80003f25310 */
[----:B------:R-:W-:Y:S03]  /*4860*/  PLOP3.LUT P1, PT, P1, PT, PT, 0x8, 0x80 ;  /* 0x000000000080781c */ /* 0x000fe60000f2e170 */
[----:B------:R-:W-:Y:S11]  /*4870*/  @P0 FSETP.EQ.AND P1, PT, R41, RZ, PT ;  /* 0x000000ff2900020b */ /* 0x000ff60003f22000 */
[----:B------:R-:W-:Y:S02]  /*4880*/  @!UPT UIADD3 URZ, UPT, UPT, URZ, URZ, URZ ;  /* 0x000000fffffff290 */ /* 0x000fe4000fffe0ff */
.L_x_80:
[----:B------:R-:W3:Y:S01]  /*4890*/  SYNCS.PHASECHK.TRANS64.TRYWAIT P2, [UR21+0x60], R9 ;  /* 0x00006009ff0075a7 */ /* 0x000ee20008041115 */
[----:B------:R-:W-:Y:S04]  /*48a0*/  ELECT P0, URZ, PT ;  /* 0x0000000000ff782f */ /* 0x000fe80003800000 */
[----:B------:R-:W-:Y:S11]  /*48b0*/  PLOP3.LUT P1, PT, P1, P0, PT, 0xf2, 0x2f ;  /* 0x00000000002f781c */ /* 0x000ff60000f21e72 */
[----:B------:R-:W-:Y:S02]  /*48c0*/  @!UPT UIADD3 URZ, UPT, UPT, URZ, URZ, URZ ;  /* 0x000000fffffff290 */ /* 0x000fe4000fffe0ff */
[----:B------:R-:W-:Y:S05]  /*48d0*/  @!P1 IADD3 R8, P0, PT, R16, 0x580, RZ ;  /* 0x0000058010089810 */ /* 0x000fea0007f1e0ff */
[----:B------:R-:W-:Y:S01]  /*48e0*/  @!P1 IMAD.X R6, RZ, RZ, R17, P0 ;  /* 0x000000ffff069224 */ /* 0x000fe200000e0611 */
[----:B---3--:R-:W-:Y:S07]  /*48f0*/  @!P2 BRA `(.L_x_81) ;  /* 0x00000054000ca947 */ /* 0x008fee0003800000 */
.L_x_168:
[----:B------:R-:W-:Y:S01]  /*4900*/  @!P1 R2UR UR5, R8 ;  /* 0x00000000080592ca */ /* 0x000fe200000e0000 */
[----:B------:R-:W-:Y:S01]  /*4910*/  VOTEU.ALL UP0, P1 ;  /* 0x0000000000ff7886 */ /* 0x000fe20000800000 */
[----:B------:R-:W-:Y:S01]  /*4920*/  @!P1 R2UR UR4, R6 ;  /* 0x00000000060492ca */ /* 0x000fe200000e0000 */
[----:B--2---:R-:W-:Y:S01]  /*4930*/  @!P1 IMAD.MOV.U32 R0, RZ, RZ, 0x2000 ;  /* 0x00002000ff009424 */ /* 0x004fe200078e00ff */
[----:B------:R-:W-:Y:S01]  /*4940*/  UMOV UR6, 0x0 ;  /* 0x0000000000067882 */ /* 0x000fe20000000000 */
[----:B------:R-:W-:Y:S01]  /*4950*/  UMOV UR7, 0x10000000 ;  /* 0x1000000000077882 */ /* 0x000fe20000000000 */
[----:B------:R-:W-:Y:S01]  /*4960*/  @!UP0 UIADD3 UR32, UPT, UPT, UR21, 0x400, URZ ;  /* 0x0000040015208890 */ /* 0x000fe2000fffe0ff */
[----:B------:R-:W-:Y:S01]  /*4970*/  @!P1 IADD3 R8, P0, PT, R16, 0x580, RZ ;  /* 0x0000058010089810 */ /* 0x000fe20007f1e0ff */
[----:B------:R-:W-:Y:S04]  /*4980*/  VOTEU.ALL UP0, P1 ;  /* 0x0000000000ff7886 */ /* 0x000fe80000800000 */
[----:B------:R-:W-:Y:S02]  /*4990*/  @!P1 IMAD.X R6, RZ, RZ, R17, P0 ;  /* 0x000000ffff069224 */ /* 0x000fe400000e0611 */
[----:B------:R-:W-:Y:S02]  /*49a0*/  IMAD.U32 R10, RZ, RZ, UR5 ;  /* 0x00000005ff0a7e24 */ /* 0x000fe4000f8e00ff */
[----:B------:R-:W-:Y:S03]  /*49b0*/  IMAD.U32 R11, RZ, RZ, UR4 ;  /* 0x00000004ff0b7e24 */ /* 0x000fe6000f8e00ff */
[----:B------:R-:W-:Y:S02]  /*49c0*/  @!P1 R2UR UR4, R10 ;  /* 0x000000000a0492ca */ /* 0x000fe400000e0000 */
[----:B------:R-:W-:Y:S11]  /*49d0*/  @!P1 R2UR UR5, R11 ;  /* 0x000000000b0592ca */ /* 0x000ff600000e0000 */
[----:B------:R-:W-:Y:S02]  /*49e0*/  @!UPT UIADD3 URZ, UPT, UPT, URZ, URZ, URZ ;  /* 0x000000fffffff290 */ /* 0x000fe4000fffe0ff */
[----:B------:R2:W-:Y:S01]  /*49f0*/  @!UP0 UTMALDG.3D [UR32], [UR4], desc[UR6] ;  /* 0x00000620040085b4 */ /* 0x0005e20008011000 */
[----:B------:R2:W-:Y:S01]  /*4a00*/  @!P1 SYNCS.ARRIVE.TRANS64.RED.A0TR RZ, [UR21+0x40], R0 ;  /* 0x00004000ffff99a7 */ /* 0x0005e20008300415 */
[----:B------:R-:W-:Y:S01]  /*4a10*/  SYNCS.ARRIVE.TRANS64.RED.A1T0 RZ, [UR40], RZ ;  /* 0x000000ffffff79a7 */ /* 0x000fe20008100428 */
[----:B------:R-:W3:Y:S02]  /*4a20*/  SYNCS.PHASECHK.TRANS64.TRYWAIT P2, [UR21+0x68], R9 ;  /* 0x00006809ff0075a7 */ /* 0x000ee40008041115 */
[----:B--23--:R-:W-:Y:S05]  /*4a30*/  @!P2 BRA `(.L_x_82) ;  /* 0x0000005000d4a947 */ /* 0x00cfea0003800000 */
.L_x_170:
        /* <DEDUP_REMOVED lines=8> */
[----:B------:R-:W-:Y:S01]  /*4ac0*/  @!UP0 UIADD3 UR24, UPT, UPT, UR21, 0x2400, URZ ;  /* 0x0000240015188890 */ /* 0x000fe2000fffe0ff */
[----:B------:R-:W-:Y:S01]  /*4ad0*/  VOTEU.ALL UP0, P1 ;  /* 0x0000000000ff7886 */ /* 0x000fe20000800000 */
[----:B------:R-:W-:Y:S01]  /*4ae0*/  UMOV UR27, UR35 ;  /* 0x00000023001b7c82 */ /* 0x000fe20008000000 */
[----:B------:R-:W-:Y:S02]  /*4af0*/  UMOV UR28, UR36 ;  /* 0x00000024001c7c82 */ /* 0x000fe40008000000 */
[----:B------:R-:W-:Y:S02]  /*4b00*/  IMAD.U32 R10, RZ, RZ, UR5 ;  /* 0x00000005ff0a7e24 */ /* 0x000fe4000f8e00ff */
[----:B------:R-:W-:Y:S02]  /*4b10*/  IMAD.U32 R11, RZ, RZ, UR4 ;  /* 0x00000004ff0b7e24 */ /* 0x000fe4000f8e00ff */
[----:B------:R-:W-:Y:S01]  /*4b20*/  @!P1 IMAD.X R6, RZ, RZ, R17, P0 ;  /* 0x000000ffff069224 */ /* 0x000fe200000e0611 */
        /* <DEDUP_REMOVED lines=8> */
.L_x_172:
[----:B------:R-:W-:Y:S01]  /*4bb0*/  @!P1 R2UR UR5, R8 ;  /* 0x00000000080592ca */ /* 0x000fe200000e0000 */
[----:B------:R-:W-:Y:S01]  /*4bc0*/  VOTEU.ALL UP0, P1 ;  /* 0x0000000000ff7886 */ /* 0x000fe20000800000 */
[----:B------:R-:W-:Y:S01]  /*4bd0*/  @!P1 R2UR UR4, R6 ;  /* 0x00000000060492ca */ /* 0x000fe200000e0000 */
[----:B--2---:R-:W-:Y:S01]  /*4be0*/  @!P1 IMAD.MOV.U32 R0, RZ, RZ, 0x2000 ;  /* 0x00002000ff009424 */ /* 0x004fe200078e00ff */
[----:B------:R-:W-:Y:S01]  /*4bf0*/  UMOV UR6, 0x0 ;  /* 0x0000000000067882 */ /* 0x000fe20000000000 */
[----:B------:R-:W-:Y:S01]  /*4c00*/  UMOV UR7, 0x10000000 ;  /* 0x1000000000077882 */ /* 0x000fe20000000000 */
[----:B------:R-:W-:Y:S01]  /*4c10*/  @!UP0 UIADD3 UR18, UPT, UPT, UR34, 0x80, URZ ;  /* 0x0000008022128890 */ /* 0x000fe2000fffe0ff */
[----:B------:R-:W-:Y:S01]  /*4c20*/  VIADD R14, R14, 0x1 ;  /* 0x000000010e0e7836 */ /* 0x000fe20000000000 */
[----:B------:R-:W-:Y:S01]  /*4c30*/  @!UP0 UIADD3 UR16, UPT, UPT, UR21, 0x4400, URZ ;  /* 0x0000440015108890 */ /* 0x000fe2000fffe0ff */
[----:B------:R-:W-:Y:S01]  /*4c40*/  VOTEU.ALL UP0, P1 ;  /* 0x0000000000ff7886 */ /* 0x000fe20000800000 */
[----:B------:R-:W-:Y:S01]  /*4c50*/  UMOV UR19, UR35 ;  /* 0x0000002300137c82 */ /* 0x000fe20008000000 */
[----:B------:R-:W-:Y:S02]  /*4c60*/  UMOV UR20, UR36 ;  /* 0x0000002400147c82 */ /* 0x000fe40008000000 */
        /* <DEDUP_REMOVED lines=10> */
.L_x_174:
[----:B------:R-:W-:Y:S01]  /*4d10*/  @!P1 IADD3 R6, P0, PT, R16, 0x580, RZ ;  /* 0x0000058010069810 */ /* 0x000fe20007f1e0ff */
[----:B------:R-:W-:Y:S01]  /*4d20*/  VOTEU.ALL UP0, P1 ;  /* 0x0000000000ff7886 */ /* 0x000fe20000800000 */
[----:B------:R-:W-:Y:S01]  /*4d30*/  UMOV UR6, 0x0 ;  /* 0x0000000000067882 */ /* 0x000fe20000000000 */
[----:B------:R-:W-:Y:S01]  /*4d40*/  UMOV UR7, 0x10000000 ;  /* 0x1000000000077882 */ /* 0x000fe20000000000 */
[----:B------:R-:W-:Y:S01]  /*4d50*/  @!P1 R2UR UR5, R6 ;  /* 0x00000000060592ca */ /* 0x000fe200000e0000 */
[----:B--2---:R-:W-:Y:S01]  /*4d60*/  @!P1 IMAD.X R0, RZ, RZ, R17, P0 ;  /* 0x000000ffff009224 */ /* 0x004fe200000e0611 */
[----:B------:R-:W-:Y:S01]  /*4d70*/  @!UP0 UIADD3 UR10, UPT, UPT, UR34, 0xc0, URZ ;  /* 0x000000c0220a8890 */ /* 0x000fe2000fffe0ff */
[----:B------:R-:W-:Y:S01]  /*4d80*/  R2UR UR18, R83 ;  /* 0x00000000531272ca */ /* 0x000fe200000e0000 */
[----:B------:R-:W-:Y:S01]  /*4d90*/  @!UP0 UIADD3 UR8, UPT, UPT, UR21, 0x6400, URZ ;  /* 0x0000640015088890 */ /* 0x000fe2000fffe0ff */
[----:B------:R-:W-:Y:S01]  /*4da0*/  R2UR UR16, R84 ;  /* 0x00000000541072ca */ /* 0x000fe200000e0000 */
[----:B------:R-:W-:Y:S01]  /*4db0*/  @!UP0 UIADD3 UR9, UPT, UPT, UR21, 0x58, URZ ;  /* 0x0000005815098890 */ /* 0x000fe2000fffe0ff */
[----:B------:R-:W-:Y:S01]  /*4dc0*/  @!P1 R2UR UR4, R0 ;  /* 0x00000000000492ca */ /* 0x000fe200000e0000 */
[----:B------:R-:W-:Y:S01]  /*4dd0*/  VOTEU.ALL UP0, P1 ;  /* 0x0000000000ff7886 */ /* 0x000fe20000800000 */
[----:B------:R-:W-:Y:S01]  /*4de0*/  UMOV UR11, UR35 ;  /* 0x00000023000b7c82 */ /* 0x000fe20008000000 */
[----:B------:R-:W-:Y:S01]  /*4df0*/  UMOV UR12, UR36 ;  /* 0x00000024000c7c82 */ /* 0x000fe20008000000 */
[C---:B------:R-:W-:Y:S01]  /*4e00*/  ISETP.NE.AND P0, PT, R14.reuse, 0x2, PT ;  /* 0x000000020e00780c */ /* 0x040fe20003f05270 */
[----:B------:R-:W-:Y:S01]  /*4e10*/  UPLOP3.LUT UP3, UPT, UPT, UPT, UPT, 0x80, 0x8 ;  /* 0x000000000008789c */ /* 0x000fe20003f6f070 */
[----:B------:R-:W-:Y:S01]  /*4e20*/  IMAD.U32 R8, RZ, RZ, UR5 ;  /* 0x00000005ff087e24 */ /* 0x000fe2000f8e00ff */
[----:B------:R-:W-:Y:S01]  /*4e30*/  LOP3.LUT R15, R15, 0x1, RZ, 0x3c, !PT ;  /* 0x000000010f0f7812 */ /* 0x000fe200078e3cff */
[----:B------:R-:W-:Y:S01]  /*4e40*/  UMOV UR36, UR29 ;  /* 0x0000001d00247c82 */ /* 0x000fe20008000000 */
[----:B------:R-:W-:Y:S01]  /*4e50*/  SEL R0, RZ, 0x1, P0 ;  /* 0x00000001ff007807 */ /* 0x000fe20000000000 */
[----:B------:R-:W-:Y:S01]  /*4e60*/  UIADD3 UR20, UPT, UPT, UR13, UR18, URZ ;  /* 0x000000120d147290 */ /* 0x000fe2000fffe0ff */
[----:B------:R-:W-:Y:S01]  /*4e70*/  SEL R14, R14, RZ, P0 ;  /* 0x000000ff0e0e7207 */ /* 0x000fe20000000000 */
[----:B------:R-:W-:Y:S01]  /*4e80*/  UIADD3 UR16, UPT, UPT, UR14, UR16, URZ ;  /* 0x000000100e107290 */ /* 0x000fe2000fffe0ff */
[----:B------:R-:W-:Y:S01]  /*4e90*/  IMAD.U32 R9, RZ, RZ, UR4 ;  /* 0x00000004ff097e24 */ /* 0x000fe2000f8e00ff */
[----:B------:R-:W-:Y:S02]  /*4ea0*/  @!P1 R2UR UR4, R8 ;  /* 0x00000000080492ca */ /* 0x000fe400000e0000 */
[----:B------:R-:W-:Y:S02]  /*4eb0*/  LOP3.LUT R13, R13, R0, RZ, 0x3c, !PT ;  /* 0x000000000d0d7212 */ /* 0x000fe400078e3cff */
[----:B------:R-:W-:Y:S11]  /*4ec0*/  @!P1 R2UR UR5, R9 ;  /* 0x00000000090592ca */ /* 0x000ff600000e0000 */
[----:B------:R-:W-:Y:S02]  /*4ed0*/  @!UPT UIADD3 URZ, UPT, UPT, URZ, URZ, URZ ;  /* 0x000000fffffff290 */ /* 0x000fe4000fffe0ff */
[----:B------:R2:W-:Y:S01]  /*4ee0*/  @!UP0 UTMALDG.3D [UR8], [UR4], desc[UR6] ;  /* 0x00000608040085b4 */ /* 0x0005e20008011000 */
[----:B------:R2:W-:Y:S01]  /*4ef0*/  @!P1 SYNCS.ARRIVE.TRANS64.RED.A0TR RZ, [UR21+0x58], R7 ;  /* 0x00005807ffff99a7 */ /* 0x0005e20008300415 */
[----:B------:R-:W-:Y:S01]  /*4f00*/  SYNCS.ARRIVE.TRANS64.RED.A1T0 RZ, [UR37], RZ ;  /* 0x000000ffffff79a7 */ /* 0x000fe20008100425 */
[----:B------:R-:W-:Y:S05]  /*4f10*/  BRA.U UP1, `(.L_x_85) ;  /* 0xfffffff101707547 */ /* 0x000fea000b83ffff */
[----:B------:R-:W-:-:S04]  /*4f20*/  SHF.L.U32 R3, R15, 0x1f, RZ ;  /* 0x0000001f0f037819 */ /* 0x000fc800000006ff */
[----:B------:R-:W3:Y:S02]  /*4f30*/  SYNCS.PHASECHK.TRANS64.TRYWAIT P0, [UR21+0x60], R3 ;  /* 0x00006003ff0075a7 */ /* 0x000ee40008001115 */
[----:B---3--:R-:W-:Y:S05]  /*4f40*/  @!P0 BRA `(.L_x_86) ;  /* 0x0000004c00d88947 */ /* 0x008fea0003800000 */
.L_x_176:
[----:B------:R-:W4:Y:S02]  /*4f50*/  SYNCS.PHASECHK.TRANS64.TRYWAIT P0, [UR21+0x68], R3 ;  /* 0x00006803ff0075a7 */ /* 0x000f240008001115 */
[----:B----4-:R-:W-:Y:S05]  /*4f60*/  @!P0 BRA `(.L_x_87) ;  /* 0x0000004c00e88947 */ /* 0x010fea0003800000 */
.L_x_178:
[----:B------:R-:W4:Y:S02]  /*4f70*/  SYNCS.PHASECHK.TRANS64.TRYWAIT P0, [UR21+0x70], R3 ;  /* 0x00007003ff0075a7 */ /* 0x000f240008001115 */
[----:B----4-:R-:W-:Y:S05]  /*4f80*/  @!P0 BRA `(.L_x_88) ;  /* 0x0000004c00f88947 */ /* 0x010fea0003800000 */
.L_x_180:
[----:B---3--:R-:W-:-:S07]  /*4f90*/  MOV R0, UR21 ;  /* 0x0000001500007c02 */ /* 0x008fce0008000f00 */
.L_x_89:
[----:B---3--:R-:W-:-:S04]  /*4fa0*/  SHF.L.U32 R3, R15, 0x1f, RZ ;  /* 0x0000001f0f037819 */ /* 0x008fc800000006ff */
[----:B------:R3:W4:Y:S03]  /*4fb0*/  SYNCS.PHASECHK.TRANS64.TRYWAIT P0, [R0+URZ+0x78], R3 ;  /* 0x00007803000075a7 */ /* 0x00072600080011ff */
[----:B----4-:R-:W-:Y:S05]  /*4fc0*/  @!P0 NANOSLEEP.SYNCS 0x989680 ;  /* 0x009896800000895d */ /* 0x010fea0003900000 */
[----:B------:R-:W4:Y:S02]  /*4fd0*/  @!P0 SYNCS.PHASECHK.TRANS64 P0, [R0+URZ+0x78], R3 ;  /* 0x00007803000085a7 */ /* 0x000f2400080010ff */
[----:B-12-4-:R-:W-:Y:S05]  /*4fe0*/  @P0 EXIT ;  /* 0x000000000000094d */ /* 0x016fea0003800000 */
[----:B------:R-:W-:Y:S05]  /*4ff0*/  BRA `(.L_x_89) ;  /* 0xfffffffc00e87947 */ /* 0x000fea000383ffff */
.L_x_74:
[----:B------:R-:W-:-:S06]  /*5000*/  UISETP.GE.AND UP0, UPT, UR17, 0x4, UPT ;  /* 0x000000041100788c */ /* 0x000fcc000bf06270 */
[----:B------:R-:W-:-:S13]  /*5010*/  PLOP3.LUT P0, PT, PT, PT, UP0, 0x80, 0x8 ;  /* 0x000000000008781c */ /* 0x000fda0003f0f008 */
[----:B------:R-:W-:Y:S05]  /*5020*/  @!P0 EXIT ;  /* 0x000000000000894d */ /* 0x000fea0003800000 */
[----:B------:R-:W1:Y:S08]  /*5030*/  S2UR UR4, SR_CgaCtaId ;  /* 0x00000000000479c3 */ /* 0x000e700000008800 */
[----:B------:R-:W-:Y:S01]  /*5040*/  BAR.SYNC.DEFER_BLOCKING 0x6, 0xa0 ;  /* 0x0182800000007b1d */ /* 0x000fe20000010000 */
[C---:B------:R-:W-:Y:S01]  /*5050*/  IMAD.SHL.U32 R5, R94.reuse, 0x40, RZ ;  /* 0x000000405e057824 */ /* 0x040fe200078e00ff */
[C---:B------:R-:W-:Y:S01]  /*5060*/  R2P PR, R94.reuse, 0x6 ;  /* 0x000000065e007804 */ /* 0x040fe20000000000 */
[C---:B------:R-:W-:Y:S01]  /*5070*/  IMAD.SHL.U32 R2, R94.reuse, 0x8, RZ ;  /* 0x000000085e027824 */ /* 0x040fe200078e00ff */
[----:B------:R-:W-:Y:S01]  /*5080*/  CS2R R88, SRZ ;  /* 0x0000000000587805 */ /* 0x000fe2000001ff00 */
[----:B------:R-:W-:Y:S01]  /*5090*/  IMAD.U32 R37, R94, 0x10000, RZ ;  /* 0x000100005e257824 */ /* 0x000fe200078e00ff */
[----:B------:R-:W-:-:S02]  /*50a0*/  UMOV UR44, 0x400 ;  /* 0x00000400002c7882 */ /* 0x000fc40000000000 */
[----:B------:R-:W2:Y:S01]  /*50b0*/  LDC.64 R78, c[0x0][0x8b0] ;  /* 0x00022c00ff4e7b82 */ /* 0x000ea20000000a00 */
[C---:B------:R-:W-:Y:S01]  /*50c0*/  LOP3.LUT R3, R5.reuse, 0x1c0, RZ, 0xc0, !PT ;  /* 0x000001c005037812 */ /* 0x040fe200078ec0ff */
[----:B------:R-:W-:Y:S01]  /*50d0*/  IMAD.SHL.U32 R80, R94, 0x20, RZ ;  /* 0x000000205e507824 */ /* 0x000fe200078e00ff */
[----:B------:R-:W-:Y:S01]  /*50e0*/  LOP3.LUT R5, R5, 0x200, RZ, 0xc0, !PT ;  /* 0x0000020005057812 */ /* 0x000fe200078ec0ff */
[----:B------:R-:W-:Y:S01]  /*50f0*/  IMAD.MOV.U32 R92, RZ, RZ, 0x20 ;  /* 0x00000020ff5c7424 */ /* 0x000fe200078e00ff */
[----:B------:R-:W-:Y:S01]  /*5100*/  LOP3.LUT R2, R3, 0x38, R2, 0xf8, !PT ;  /* 0x0000003803027812 */ /* 0x000fe200078ef802 */
[----:B------:R-:W-:Y:S01]  /*5110*/  IMAD.MOV.U32 R91, RZ, RZ, 0x1 ;  /* 0x00000001ff5b7424 */ /* 0x000fe200078e00ff */
[----:B------:R-:W-:Y:S01]  /*5120*/  SHF.R.U32.HI R3, RZ, 0x1, R94 ;  /* 0x00000001ff037819 */ /* 0x000fe2000001165e */
[----:B------:R-:W3:Y:S01]  /*5130*/  LDC.64 R76, c[0x0][0x8a8] ;  /* 0x00022a00ff4c7b82 */ /* 0x000ee20000000a00 */
[----:B------:R-:W-:Y:S01]  /*5140*/  LOP3.LUT R37, R37, 0x600000, RZ, 0xc0, !PT ;  /* 0x0060000025257812 */ /* 0x000fe200078ec0ff */
[----:B------:R-:W-:Y:S01]  /*5150*/  IMAD.MOV.U32 R36, RZ, RZ, RZ ;  /* 0x000000ffff247224 */ /* 0x000fe200078e00ff */
[----:B------:R-:W-:Y:S01]  /*5160*/  LOP3.LUT R80, R5, 0xc00, R80, 0xf8, !PT ;  /* 0x00000c0005507812 */ /* 0x000fe200078ef850 */
[----:B------:R-:W-:Y:S01]  /*5170*/  IMAD.MOV.U32 R90, RZ, RZ, RZ ;  /* 0x000000ffff5a7224 */ /* 0x000fe200078e00ff */
[----:B------:R-:W-:Y:S01]  /*5180*/  LOP3.LUT R3, R2, 0x8, R3, 0x78, !PT ;  /* 0x0000000802037812 */ /* 0x000fe200078e7803 */
[----:B------:R-:W4:Y:S01]  /*5190*/  LDCU UR59, c[0x0][0x370] ;  /* 0x00006e00ff3b77ac */ /* 0x000f220008000800 */
[----:B------:R-:W-:-:S02]  /*51a0*/  SEL R93, R92, 0xffffffe0, !P2 ;  /* 0xffffffe05c5d7807 */ /* 0x000fc40005000000 */
[----:B------:R-:W-:Y:S01]  /*51b0*/  LOP3.LUT R80, R80, R3, RZ, 0xfc, !PT ;  /* 0x0000000350507212 */ /* 0x000fe200078efcff */
[----:B-1----:R-:W-:Y:S01]  /*51c0*/  ULEA UR44, UR4, UR44, 0x18 ;  /* 0x0000002c042c7291 */ /* 0x002fe2000f8ec0ff */
[----:B------:R-:W-:Y:S01]  /*51d0*/  LOP3.LUT R94, R94, 0x60, RZ, 0xc0, !PT ;  /* 0x000000605e5e7812 */ /* 0x000fe200078ec0ff */
[----:B------:R-:W1:Y:S01]  /*51e0*/  LDCU UR43, c[0x0][0xb0c] ;  /* 0x00016180ff2b77ac */ /* 0x000e620008000800 */
[----:B------:R-:W-:Y:S01]  /*51f0*/  SEL R92, R92, 0xffffffe0, !P1 ;  /* 0xffffffe05c5c7807 */ /* 0x000fe20004800000 */
[----:B------:R-:W-:Y:S01]  /*5200*/  UIADD3 UR4, UPT, UPT, UR44, 0x400, URZ ;  /* 0x000004002c047890 */ /* 0x000fe2000fffe0ff */
[----:B------:R-:W1:Y:S04]  /*5210*/  LDCU UR39, c[0x0][0xb30] ;  /* 0x00016600ff2777ac */ /* 0x000e680008000800 */
[----:B------:R-:W4:Y:S01]  /*5220*/  LDS R0, [UR44+0x140] ;  /* 0x0001402cff007984 */ /* 0x000f220008000800 */
[----:B------:R-:W-:Y:S01]  /*5230*/  IMAD.U32 R86, RZ, RZ, UR4 ;  /* 0x00000004ff567e24 */ /* 0x000fe2000f8e00ff */
[----:B------:R-:W1:Y:S01]  /*5240*/  LDCU.64 UR56, c[0x0][0x888] ;  /* 0x00011100ff3877ac */ /* 0x000e620008000a00 */
[----:B------:R-:W1:Y:S01]  /*5250*/  LDCU.64 UR40, c[0x0][0xb28] ;  /* 0x00016500ff2877ac */ /* 0x000e620008000a00 */
[----:B------:R-:W1:Y:S01]  /*5260*/  LDCU.64 UR62, c[0x0][0x890] ;  /* 0x00011200ff3e77ac */ /* 0x000e620008000a00 */
[----:B------:R-:W1:Y:S01]  /*5270*/  LDCU.128 UR52, c[0x0][0xb10] ;  /* 0x00016200ff3477ac */ /* 0x000e620008000c00 */
[----:B------:R-:W1:Y:S01]  /*5280*/  LDCU UR58, c[0x0][0x374] ;  /* 0x00006e80ff3a77ac */ /* 0x000e620008000800 */
[----:B------:R-:W-:Y:S01]  /*5290*/  UMOV UR47, URZ ;  /* 0x000000ff002f7c82 */ /* 0x000fe20008000000 */
[----:B------:R-:W-:Y:S01]  /*52a0*/  UMOV UR46, URZ ;  /* 0x000000ff002e7c82 */ /* 0x000fe20008000000 */
[----:B-1234-:R-:W-:-:S07]  /*52b0*/  IMAD.IADD R37, R0, 0x1, R37 ;  /* 0x0000000100257824 */ /* 0x01efce00078e0225 */
.L_x_133:
[C---:B------:R-:W-:Y:S02]  /*52c0*/  LEA R3, R88.reuse, UR44, 0x3 ;  /* 0x0000002c58037c11 */ /* 0x040fe4000f8e18ff */
[----:B------:R-:W-:Y:S02]  /*52d0*/  SHF.L.U32 R0, R89, 0x1f, RZ ;  /* 0x0000001f59007819 */ /* 0x000fe400000006ff */
[----:B------:R-:W-:Y:S02]  /*52e0*/  LEA R5, R88, UR44, 0x4 ;  /* 0x0000002c58057c11 */ /* 0x000fe4000f8e20ff */
[----:B-1----:R-:W1:Y:S02]  /*52f0*/  SYNCS.PHASECHK.TRANS64.TRYWAIT P0, [R3+URZ+0x90], R0 ;  /* 0x00009000030075a7 */ /* 0x002e6400080011ff */
[----:B-1----:R-:W-:Y:S05]  /*5300*/  @!P0 BRA `(.L_x_90) ;  /* 0x0000004c00308947 */ /* 0x002fea0003800000 */
.L_x_181:
        /* <DEDUP_REMOVED lines=11> */
[----:B------:R-:W-:Y:S01]  /*53c0*/  PLOP3.LUT P0, PT, PT, PT, UP1, 0x80, 0x8 ;  /* 0x000000000008781c */ /* 0x000fe20003f0f018 */
[----:B------:R-:W-:Y:S11]  /*53d0*/  UP2UR UR61, UPR, URZ, 0x2 ;  /* 0x00000002ff3d7883 */ /* 0x000ff60008000000 */
[----:B------:R-:W-:Y:S01]  /*53e0*/  @!UPT UIADD3 URZ, UPT, UPT, URZ, URZ, URZ ;  /* 0x000000fffffff290 */ /* 0x000fe2000fffe0ff */
[----:B-1----:R-:W-:Y:S02]  /*53f0*/  @P0 SHF.R.U32.HI R0, RZ, 0x10, R5 ;  /* 0x00000010ff000819 */ /* 0x002fe40000011605 */
        /* <DEDUP_REMOVED lines=12> */
[----:B------:R-:W2:Y:S01]  /*54c0*/  LDCU UR12, c[0x0][0xb20] ;  /* 0x00016400ff0c77ac */ /* 0x000ea20008000800 */
[----:B------:R-:W-:Y:S02]  /*54d0*/  UIMAD.WIDE.U32 UR4, UR58, UR55, URZ ;  /* 0x000000373a0472a5 */ /* 0x000fe4000f8e00ff */
[----:B------:R-:W-:Y:S02]  /*54e0*/  UIMAD.WIDE.U32 UR6, UR59, UR52, URZ ;  /* 0x000000343b0672a5 */ /* 0x000fe4000f8e00ff */
[----:B------:R-:W-:Y:S02]  /*54f0*/  UISETP.NE.AND UP0, UPT, UR54, 0x1, UPT ;  /* 0x000000013600788c */ /* 0x000fe4000bf05270 */
[----:B------:R-:W-:Y:S02]  /*5500*/  UIMAD.WIDE.U32 UR8, UR37, UR55, URZ ;  /* 0x00000037250872a5 */ /* 0x000fe4000f8e00ff */
[----:B------:R-:W-:Y:S02]  /*5510*/  UIMAD.WIDE.U32 UR10, UR38, UR52, URZ ;  /* 0x00000034260a72a5 */ /* 0x000fe4000f8e00ff */
[----:B------:R-:W-:Y:S02]  /*5520*/  UISETP.NE.AND UP1, UPT, UR43, 0x1, UPT ;  /* 0x000000012b00788c */ /* 0x000fe4000bf25270 */
[----:B------:R-:W-:Y:S01]  /*5530*/  UISETP.NE.AND UP2, UPT, UR42, 0x1, UPT ;  /* 0x000000012a00788c */ /* 0x000fe2000bf45270 */
[----:B------:R-:W-:Y:S02]  /*5540*/  UMOV UR4, UR5 ;  /* 0x0000000500047c82 */ /* 0x000fe40008000000 */
[----:B--2---:R-:W-:Y:S03]  /*5550*/  USHF.R.U32.HI UR5, URZ, UR12, UR4 ;  /* 0x0000000cff057299 */ /* 0x004fe60008011604 */
[----:B------:R-:W-:Y:S02]  /*5560*/  UMOV UR4, UR7 ;  /* 0x0000000700047c82 */ /* 0x000fe40008000000 */
[----:B------:R-:W-:Y:S02]  /*5570*/  USHF.R.U32.HI UR7, URZ, UR53, UR4 ;  /* 0x00000035ff077299 */ /* 0x000fe40008011604 */
[----:B------:R-:W-:Y:S02]  /*5580*/  USEL UR4, UR58, UR5, !UP0 ;  /* 0x000000053a047287 */ /* 0x000fe4000c000000 */
[----:B------:R-:W-:Y:S01]  /*5590*/  USEL UR7, UR59, UR7, !UP1 ;  /* 0x000000073b077287 */ /* 0x000fe2000c800000 */
[----:B------:R-:W-:Y:S01]  /*55a0*/  UMOV UR5, UR9 ;  /* 0x0000000900057c82 */ /* 0x000fe20008000000 */
[----:B------:R-:W-:Y:S02]  /*55b0*/  UIMAD.WIDE.U32 UR8, UR4, UR40, URZ ;  /* 0x00000028040872a5 */ /* 0x000fe4000f8e00ff */
[----:B------:R-:W-:Y:S03]  /*55c0*/  USHF.R.U32.HI UR6, URZ, UR12, UR5 ;  /* 0x0000000cff067299 */ /* 0x000fe60008011605 */
[----:B------:R-:W-:Y:S01]  /*55d0*/  UMOV UR5, UR11 ;  /* 0x0000000b00057c82 */ /* 0x000fe20008000000 */
[----:B------:R-:W-:Y:S02]  /*55e0*/  UIMAD.WIDE.U32 UR10, UR7, UR40, URZ ;  /* 0x00000028070a72a5 */ /* 0x000fe4000f8e00ff */
[----:B------:R-:W-:Y:S02]  /*55f0*/  USHF.R.U32.HI UR12, URZ, UR53, UR5 ;  /* 0x00000035ff0c7299 */ /* 0x000fe40008011605 */
[----:B------:R-:W-:Y:S01]  /*5600*/  USEL UR6, UR37, UR6, !UP0 ;  /* 0x0000000625067287 */ /* 0x000fe2000c000000 */
[----:B------:R-:W-:Y:S02]  /*5610*/  UMOV UR5, UR9 ;  /* 0x0000000900057c82 */ /* 0x000fe40008000000 */
[----:B------:R-:W-:Y:S01]  /*5620*/  UMOV UR10, UR11 ;  /* 0x0000000b000a7c82 */ /* 0x000fe20008000000 */
[----:B------:R-:W-:Y:S02]  /*5630*/  @UP2 USHF.R.U32.HI UR4, URZ, UR41, UR5 ;  /* 0x00000029ff042299 */ /* 0x000fe40008011605 */
[----:B------:R-:W-:Y:S02]  /*5640*/  @UP2 USHF.R.U32.HI UR7, URZ, UR41, UR10 ;  /* 0x00000029ff072299 */ /* 0x000fe4000801160a */
[----:B------:R-:W-:Y:S02]  /*5650*/  UIMAD UR4, UR42, UR4, URZ ;  /* 0x000000042a0472a4 */ /* 0x000fe4000f8e02ff */
        /* <DEDUP_REMOVED lines=8> */
[----:B------:R-:W-:Y:S02]  /*56e0*/  USEL UR11, UR6, UR4, !UP2 ;  /* 0x00000004060b7287 */ /* 0x000fe4000d000000 */
[----:B------:R-:W-:Y:S02]  /*56f0*/  UIADD3 UR8, UPT, UPT, -UR5, URZ, URZ ;  /* 0x000000ff05087290 */ /* 0x000fe4000fffe1ff */
[----:B------:R-:W-:Y:S01]  /*5700*/  UIADD3 UR10, UPT, UPT, -UR11, URZ, URZ ;  /* 0x000000ff0b0a7290 */ /* 0x000fe2000fffe1ff */
[----:B------:R-:W-:Y:S01]  /*5710*/  @!UP0 UMOV UR4, UR9 ;  /* 0x0000000900048c82 */ /* 0x000fe20008000000 */
[----:B------:R-:W-:Y:S02]  /*5720*/  UIADD3 UR9, UPT, UPT, -UR6, URZ, URZ ;  /* 0x000000ff06097290 */ /* 0x000fe4000fffe1ff */
[----:B------:R-:W-:Y:S02]  /*5730*/  @!UP0 USHF.R.U32.HI UR4, URZ, UR41, UR4 ;  /* 0x00000029ff048299 */ /* 0x000fe40008011604 */
[----:B------:R-:W-:Y:S02]  /*5740*/  UIMAD UR10, UR42, UR10, UR6 ;  /* 0x0000000a2a0a72a4 */ /* 0x000fe4000f8e0206 */
[----:B------:R-:W-:Y:S04]  /*5750*/  @!UP0 USEL UR4, UR5, UR4, !UP2 ;  /* 0x0000000405048287 */ /* 0x000fe8000d000000 */
[----:B------:R-:W-:Y:S02]  /*5760*/  @!UP0 UIMAD UR10, UR7, UR10, UR4 ;  /* 0x0000000a070a82a4 */ /* 0x000fe4000f8e0204 */
[----:B------:R-:W-:Y:S02]  /*5770*/  @!UP0 UIADD3 UR11, UPT, UPT, UR11, -UR4, URZ ;  /* 0x800000040b0b8290 */ /* 0x000fe4000fffe0ff */
[----:B------:R-:W-:Y:S02]  /*5780*/  UIMAD UR7, UR43, UR8, UR38 ;  /* 0x000000082b0772a4 */ /* 0x000fe4000f8e0226 */
[----:B------:R-:W-:Y:S02]  /*5790*/  @!UP0 UIMAD UR6, UR11, UR42, UR5 ;  /* 0x0000002a0b0682a4 */ /* 0x000fe4000f8e0205 */
[----:B------:R-:W-:Y:S01]  /*57a0*/  UIMAD UR4, UR54, UR9, UR37 ;  /* 0x00000009360472a4 */ /* 0x000fe2000f8e0225 */
[----:B------:R-:W-:Y:S02]  /*57b0*/  @!UP0 UMOV UR5, UR10 ;  /* 0x0000000a00058c82 */ /* 0x000fe40008000000 */
[----:B------:R-:W-:Y:S02]  /*57c0*/  UIMAD UR38, UR5, UR43, UR7 ;  /* 0x0000002b052672a4 */ /* 0x000fe4000f8e0207 */
[----:B------:R-:W-:Y:S11]  /*57d0*/  UIMAD UR37, UR6, UR54, UR4 ;  /* 0x00000036062572a4 */ /* 0x000ff6000f8e0204 */
[----:B------:R-:W-:Y:S01]  /*57e0*/  @!UPT UIADD3 URZ, UPT, UPT, URZ, URZ, URZ ;  /* 0x000000fffffff290 */ /* 0x000fe2000fffe0ff */
.L_x_91:
[----:B------:R-:W-:Y:S01]  /*57f0*/  UISETP.NE.AND UP0, UPT, UR39, 0x1, UPT ;  /* 0x000000012700788c */ /* 0x000fe2000bf05270 */
[----:B------:R-:W-:Y:S01]  /*5800*/  LOP3.LUT P0, RZ, R86, 0x3f0, RZ, 0xc0, !PT ;  /* 0x000003f056ff7812 */ /* 0x000fe2000780c0ff */
[----:B------:R-:W-:Y:S01]  /*5810*/  USHF.L.U32 UR50, UR16, 0x6, URZ ;  /* 0x0000000610327899 */ /* 0x000fe200080006ff */
[----:B------:R-:W-:Y:S01]  /*5820*/  BSSY.RECONVERGENT B6, `(.L_x_92) ;  /* 0x0000034000067945 */ /* 0x000fe20003800200 */
[----:B------:R-:W-:Y:S01]  /*5830*/  USHF.L.U32 UR49, UR20, 0x8, URZ ;  /* 0x0000000814317899 */ /* 0x000fe200080006ff */
[----:B------:R-:W-:Y:S06]  /*5840*/  IADD3 R88, PT, PT, R88, 0x1, RZ ;  /* 0x0000000158587810 */ /* 0x000fec0007ffe0ff */
[----:B------:R-:W2:Y:S01]  /*5850*/  @!UP0 LDCU.128 UR12, c[0x0][0xb10] ;  /* 0x00016200ff0c87ac */ /* 0x000ea20008000c00 */
[----:B------:R-:W3:Y:S01]  /*5860*/  @!UP0 LDCU UR5, c[0x0][0xb0c] ;  /* 0x00016180ff0587ac */ /* 0x000ee20008000800 */
[----:B------:R-:W4:Y:S01]  /*5870*/  @!UP0 LDCU UR10, c[0x0][0xb20] ;  /* 0x00016400ff0a87ac */ /* 0x000f220008000800 */
[----:B--2---:R-:W-:Y:S02]  /*5880*/  UIMAD.WIDE.U32 UR8, UR38, UR12, URZ ;  /* 0x0000000c260872a5 */ /* 0x004fe4000f8e00ff */
[----:B------:R-:W-:Y:S02]  /*5890*/  UIMAD.WIDE.U32 UR6, UR37, UR15, URZ ;  /* 0x0000000f250672a5 */ /* 0x000fe4000f8e00ff */
[----:B------:R-:W-:Y:S03]  /*58a0*/  @!UP0 UISETP.NE.AND UP1, UPT, UR14, 0x1, UPT ;  /* 0x000000010e00888c */ /* 0x000fe6000bf25270 */
[----:B------:R-:W-:Y:S01]  /*58b0*/  @!UP0 UMOV UR4, UR9 ;  /* 0x0000000900048c82 */ /* 0x000fe20008000000 */
[----:B---3--:R-:W-:Y:S02]  /*58c0*/  @!UP0 UISETP.NE.AND UP2, UPT, UR5, 0x1, UPT ;  /* 0x000000010500888c */ /* 0x008fe4000bf45270 */
[----:B------:R-:W-:Y:S01]  /*58d0*/  @!UP0 USHF.R.U32.HI UR4, URZ, UR13, UR4 ;  /* 0x0000000dff048299 */ /* 0x000fe20008011604 */
[----:B------:R-:W-:Y:S02]  /*58e0*/  @!UP0 UMOV UR6, UR7 ;  /* 0x0000000700068c82 */ /* 0x000fe40008000000 */
[----:B----4-:R-:W-:Y:S02]  /*58f0*/  @!UP0 USHF.R.U32.HI UR6, URZ, UR10, UR6 ;  /* 0x0000000aff068299 */ /* 0x010fe40008011606 */
[----:B------:R-:W-:Y:S02]  /*5900*/  @!UP0 USEL UR7, UR38, UR4, !UP2 ;  /* 0x0000000426078287 */ /* 0x000fe4000d000000 */
[----:B------:R-:W-:Y:S04]  /*5910*/  @!UP0 USEL UR6, UR37, UR6, !UP1 ;  /* 0x0000000625068287 */ /* 0x000fe8000c800000 */
[----:B------:R-:W-:Y:S02]  /*5920*/  @!UP0 UIADD3 UR4, UPT, UPT, -UR7, UR6, URZ ;  /* 0x0000000607048290 */ /* 0x000fe4000fffe1ff */
[----:B------:R-:W-:Y:S02]  /*5930*/  @!UP0 UIADD3 UR6, UPT, UPT, UR7, -UR6, URZ ;  /* 0x8000000607068290 */ /* 0x000fe4000fffe0ff */
[----:B------:R-:W-:Y:S02]  /*5940*/  @!UP0 UIMAD UR38, UR4, UR5, UR38 ;  /* 0x00000005042682a4 */ /* 0x000fe4000f8e0226 */
[----:B------:R-:W-:Y:S01]  /*5950*/  @!UP0 UIMAD UR37, UR6, UR14, UR37 ;  /* 0x0000000e062582a4 */ /* 0x000fe2000f8e0225 */
[----:B------:R-:W-:Y:S11]  /*5960*/  @!P0 BRA `(.L_x_93) ;  /* 0x00000000007c8947 */ /* 0x000ff60003800000 */
[----:B------:R-:W2:Y:S01]  /*5970*/  LDCU.64 UR8, c[0x4][0x80] ;  /* 0x01001000ff0877ac */ /* 0x000ea20008000a00 */
[----:B------:R-:W-:Y:S01]  /*5980*/  MOV R2, 0x0 ;  /* 0x0000000000027802 */ /* 0x000fe20000000f00 */
[----:B------:R-:W-:Y:S02]  /*5990*/  HFMA2 R12, -RZ, RZ, 0, 5.9604644775390625e-08 ;  /* 0x00000001ff0c7431 */ /* 0x000fe400000001ff */
[----:B------:R-:W-:Y:S01]  /*59a0*/  IMAD.MOV.U32 R8, RZ, RZ, 0x70 ;  /* 0x00000070ff087424 */ /* 0x000fe200078e00ff */
[----:B------:R3:W4:Y:S01]  /*59b0*/  LDC.64 R14, c[0x4][R2] ;  /* 0x01000000020e7b82 */ /* 0x0007220000000a00 */
[----:B------:R-:W1:Y:S01]  /*59c0*/  LDCU.64 UR6, c[0x4][0x88] ;  /* 0x01001100ff0677ac */ /* 0x000e620008000a00 */
[----:B------:R-:W-:Y:S01]  /*59d0*/  IMAD.MOV.U32 R13, RZ, RZ, RZ ;  /* 0x000000ffff0d7224 */ /* 0x000fe200078e00ff */
[----:B------:R-:W1:Y:S01]  /*59e0*/  LDCU.64 UR4, c[0x4][0x8] ;  /* 0x01000100ff0477ac */ /* 0x000e620008000a00 */
[----:B--2---:R-:W-:Y:S01]  /*59f0*/  MOV R5, UR9 ;  /* 0x0000000900057c02 */ /* 0x004fe20008000f00 */
[----:B------:R-:W-:Y:S01]  /*5a00*/  IMAD.U32 R4, RZ, RZ, UR8 ;  /* 0x00000008ff047e24 */ /* 0x000fe2000f8e00ff */
[----:B-1----:R-:W-:Y:S01]  /*5a10*/  MOV R7, UR7 ;  /* 0x0000000700077c02 */ /* 0x002fe20008000f00 */
[----:B------:R-:W-:Y:S01]  /*5a20*/  IMAD.U32 R6, RZ, RZ, UR6 ;  /* 0x00000006ff067e24 */ /* 0x000fe2000f8e00ff */
[----:B------:R-:W-:Y:S01]  /*5a30*/  MOV R11, UR5 ;  /* 0x00000005000b7c02 */ /* 0x000fe20008000f00 */
[----:B------:R-:W-:Y:S02]  /*5a40*/  IMAD.U32 R10, RZ, RZ, UR4 ;  /* 0x00000004ff0a7e24 */ /* 0x000fe4000f8e00ff */
[----:B------:R-:W-:Y:S07]  /*5a50*/  LEPC R20, `(.L_x_94) ;  /* 0x000000001014794e */ /* 0x000fee0000000000 */
[----:B---345:R-:W-:Y:S05]  /*5a60*/  CALL.ABS.NOINC R14 ;  /* 0x000000000e007343 */ /* 0x038fea0003c00000 */
.L_x_94:
[----:B------:R-:W1:Y:S01]  /*5a70*/  LDCU.64 UR8, c[0x4][0x80] ;  /* 0x01001000ff0877ac */ /* 0x000e620008000a00 */
[----:B------:R-:W2:Y:S01]  /*5a80*/  LDC.64 R2, c[0x4][R2] ;  /* 0x0100000002027b82 */ /* 0x000ea20000000a00 */
[----:B------:R-:W-:Y:S02]  /*5a90*/  HFMA2 R12, -RZ, RZ, 0, 5.9604644775390625e-08 ;  /* 0x00000001ff0c7431 */ /* 0x000fe400000001ff */
[----:B------:R-:W-:Y:S02]  /*5aa0*/  IMAD.MOV.U32 R8, RZ, RZ, 0x70 ;  /* 0x00000070ff087424 */ /* 0x000fe400078e00ff */
[----:B------:R-:W-:Y:S01]  /*5ab0*/  IMAD.MOV.U32 R13, RZ, RZ, RZ ;  /* 0x000000ffff0d7224 */ /* 0x000fe200078e00ff */
[----:B------:R-:W3:Y:S01]  /*5ac0*/  LDCU.64 UR6, c[0x4][0x88] ;  /* 0x01001100ff0677ac */ /* 0x000ee20008000a00 */
[----:B------:R-:W4:Y:S01]  /*5ad0*/  LDCU.64 UR4, c[0x4][0x8] ;  /* 0x01000100ff0477ac */ /* 0x000f220008000a00 */
[----:B-1----:R-:W-:Y:S02]  /*5ae0*/  MOV R4, UR8 ;  /* 0x0000000800047c02 */ /* 0x002fe40008000f00 */
[----:B------:R-:W-:Y:S02]  /*5af0*/  MOV R5, UR9 ;  /* 0x0000000900057c02 */ /* 0x000fe40008000f00 */
[----:B---3--:R-:W-:Y:S01]  /*5b00*/  MOV R7, UR7 ;  /* 0x0000000700077c02 */ /* 0x008fe20008000f00 */
[----:B------:R-:W-:Y:S01]  /*5b10*/  IMAD.U32 R6, RZ, RZ, UR6 ;  /* 0x00000006ff067e24 */ /* 0x000fe2000f8e00ff */
[----:B----4-:R-:W-:Y:S01]  /*5b20*/  MOV R11, UR5 ;  /* 0x00000005000b7c02 */ /* 0x010fe20008000f00 */
[----:B------:R-:W-:Y:S02]  /*5b30*/  IMAD.U32 R10, RZ, RZ, UR4 ;  /* 0x00000004ff0a7e24 */ /* 0x000fe4000f8e00ff */
[----:B------:R-:W-:Y:S07]  /*5b40*/  LEPC R20, `(.L_x_93) ;  /* 0x000000001014794e */ /* 0x000fee0000000000 */
[----:B--2---:R-:W-:Y:S05]  /*5b50*/  CALL.ABS.NOINC R2 ;  /* 0x0000000002007343 */ /* 0x004fea0003c00000 */
.L_x_93:
[----:B------:R-:W-:Y:S05]  /*5b60*/  BSYNC.RECONVERGENT B6 ;  /* 0x0000000000067941 */ /* 0x000fea0003800200 */
.L_x_92:
[----:B------:R-:W-:Y:S01]  /*5b70*/  R2UR UR4, R85 ;  /* 0x00000000550472ca */ /* 0x000fe200000e0000 */
[----:B------:R-:W-:Y:S01]  /*5b80*/  UISETP.NE.U32.AND UP0, UPT, UR62, URZ, UPT ;  /* 0x000000ff3e00728c */ /* 0x000fe2000bf05070 */
[----:B------:R-:W-:Y:S02]  /*5b90*/  ISETP.NE.U32.AND P4, PT, R78, RZ, PT ;  /* 0x000000ff4e00720c */ /* 0x000fe40003f85070 */
[----:B------:R-:W-:Y:S01]  /*5ba0*/  ISETP.NE.U32.AND P2, PT, RZ, UR56, PT ;  /* 0x00000038ff007c0c */ /* 0x000fe2000bf45070 */
[----:B------:R-:W-:Y:S01]  /*5bb0*/  UISETP.NE.AND.EX UP1, UPT, UR63, URZ, UPT, UP0 ;  /* 0x000000ff3f00728c */ /* 0x000fe2000bf25300 */
[----:B------:R-:W-:Y:S01]  /*5bc0*/  ISETP.NE.AND.EX P4, PT, R79, RZ, PT, P4 ;  /* 0x000000ff4f00720c */ /* 0x000fe20003f85340 */
[----:B------:R-:W-:Y:S01]  /*5bd0*/  UPLOP3.LUT UP0, UPT, UPT, UPT, UPT, 0x40, 0x4 ;  /* 0x000000000004789c */ /* 0x000fe20003f0e870 */
[----:B------:R-:W-:Y:S05]  /*5be0*/  ISETP.NE.AND.EX P2, PT, RZ, UR57, PT, P2 ;  /* 0x00000039ff007c0c */ /* 0x000fea000bf45320 */
[----:B------:R-:W-:Y:S06]  /*5bf0*/  UISETP.NE.AND UP2, UPT, UR4, URZ, UPT ;  /* 0x000000ff0400728c */ /* 0x000fec000bf45270 */
[----:B------:R-:W-:Y:S05]  /*5c00*/  PLOP3.LUT P1, PT, PT, PT, UP2, 0x80, 0x8 ;  /* 0x000000000008781c */ /* 0x000fea0003f2f028 */
[----:B------:R-:W-:Y:S06]  /*5c10*/  @UP2 UPLOP3.LUT UP0, UPT, UPT, UPT, UP1, 0x80, 0x8 ;  /* 0x000000000008289c */ /* 0x000fec0003f0f010 */
[----:B------:R-:W-:Y:S01]  /*5c20*/  PLOP3.LUT P0, PT, PT, PT, UP0, 0x80, 0x8 ;  /* 0x000000000008781c */ /* 0x000fe20003f0f008 */
[----:B------:R-:W-:Y:S01]  /*5c30*/  @!UPT UIADD3 URZ, UPT, UPT, URZ, URZ, URZ ;  /* 0x000000fffffff290 */ /* 0x000fe2000fffe0ff */
[----:B------:R-:W-:Y:S11]  /*5c40*/  BRA.U !UP1, `(.L_x_95) ;  /* 0x00000001093c7547 */ /* 0x000ff6000b800000 */
[----:B------:R-:W-:Y:S01]  /*5c50*/  UISETP.NE.U32.AND UP0, UPT, UR56, URZ, UPT ;  /* 0x000000ff3800728c */ /* 0x000fe2000bf05070 */
[----:B-1----:R-:W-:Y:S01]  /*5c60*/  HFMA2 R0, -RZ, RZ, 0, 5.9604644775390625e-08 ;  /* 0x00000001ff007431 */ /* 0x002fe200000001ff */
[----:B------:R-:W1:Y:S01]  /*5c70*/  LDCU.64 UR8, c[0x0][0x358] ;  /* 0x00006b00ff0877ac */ /* 0x000e620008000a00 */
[----:B------:R-:W-:Y:S01]  /*5c80*/  IMAD.MOV.U32 R81, RZ, RZ, 0x1 ;  /* 0x00000001ff517424 */ /* 0x000fe200078e00ff */
[----:B------:R-:W-:Y:S06]  /*5c90*/  UISETP.NE.AND.EX UP0, UPT, UR57, URZ, UPT, UP0 ;  /* 0x000000ff3900728c */ /* 0x000fec000bf05300 */
[----:B------:R-:W-:Y:S05]  /*5ca0*/  PLOP3.LUT P3, PT, PT, PT, UP0, 0x80, 0x8 ;  /* 0x000000000008781c */ /* 0x000fea0003f6f008 */
[----:B------:R-:W2:Y:S01]  /*5cb0*/  @UP0 LDCU.64 UR4, c[0x0][0x888] ;  /* 0x00011100ff0407ac */ /* 0x000ea20008000a00 */
[----:B------:R-:W-:Y:S07]  /*5cc0*/  @UP0 UIMAD UR6, UR36, UR62, URZ ;  /* 0x0000003e240602a4 */ /* 0x000fee000f8e02ff */
[----:B------:R-:W-:Y:S01]  /*5cd0*/  @!P3 PRMT R81, R0, 0x7610, R81 ;  /* 0x000076100051b816 */ /* 0x000fe20000000051 */
[----:B--2---:R-:W-:Y:S06]  /*5ce0*/  @UP0 UIMAD.WIDE UR4, UR6, 0x4, UR4 ;  /* 0x00000004060408a5 */ /* 0x004fec000f8e0204 */
[----:B------:R-:W-:Y:S01]  /*5cf0*/  IMAD.U32 R2, RZ, RZ, UR4 ;  /* 0x00000004ff027e24 */ /* 0x000fe2000f8e00ff */
[----:B------:R-:W-:Y:S04]  /*5d00*/  MOV R3, UR5 ;  /* 0x0000000500037c02 */ /* 0x000fe80008000f00 */
[----:B------:R-:W2:Y:S01]  /*5d10*/  @!UP0 LDCU UR4, c[0x0][0x880] ;  /* 0x00011000ff0487ac */ /* 0x000ea20008000800 */
[----:B-1---5:R3:W5:Y:S02]  /*5d20*/  @P3 LDG.E R41, desc[UR8][R2.64] ;  /* 0x0000000802293981 */ /* 0x022764000c1e1900 */
[----:B--23--:R-:W-:Y:S02]  /*5d30*/  @!P3 IMAD.U32 R41, RZ, RZ, UR4 ;  /* 0x00000004ff29be24 */ /* 0x00cfe4000f8e00ff */
.L_x_95:
[----:B------:R-:W-:Y:S05]  /*5d40*/  @!P4 BRA `(.L_x_96) ;  /* 0x000000000024c947 */ /* 0x000fea0003800000 */
[----:B------:R-:W-:Y:S01]  /*5d50*/  ISETP.NE.U32.AND P3, PT, R76, RZ, PT ;  /* 0x000000ff4c00720c */ /* 0x000fe20003f65070 */
[----:B------:R-:W2:Y:S03]  /*5d60*/  LDCU.64 UR4, c[0x0][0x358] ;  /* 0x00006b00ff0477ac */ /* 0x000ea60008000a00 */
[----:B------:R-:W-:Y:S11]  /*5d70*/  ISETP.NE.AND.EX P3, PT, R77, RZ, PT, P3 ;  /* 0x000000ff4d00720c */ /* 0x000ff60003f65330 */
[----:B------:R-:W-:Y:S02]  /*5d80*/  @!UPT UIADD3 URZ, UPT, UPT, URZ, URZ, URZ ;  /* 0x000000fffffff290 */ /* 0x000fe4000fffe0ff */
[----:B------:R-:W3:Y:S01]  /*5d90*/  @P3 LDC.64 R2, c[0x0][0x8a8] ;  /* 0x00022a00ff023b82 */ /* 0x000ee20000000a00 */
[----:B-1----:R-:W-:Y:S04]  /*5da0*/  @P3 IMAD R0, R78, UR36, RZ ;  /* 0x000000244e003c24 */ /* 0x002fe8000f8e02ff */
[----:B---3--:R-:W-:Y:S05]  /*5db0*/  @P3 IMAD.WIDE R2, R0, 0x4, R2 ;  /* 0x0000000400023825 */ /* 0x008fea00078e0202 */
[----:B--2--5:R2:W5:Y:S02]  /*5dc0*/  @P3 LDG.E R38, desc[UR4][R2.64] ;  /* 0x0000000402263981 */ /* 0x024564000c1e1900 */
[----:B--2---:R-:W3:Y:S02]  /*5dd0*/  @!P3 LDC R38, c[0x0][0x8a0] ;  /* 0x00022800ff26bb82 */ /* 0x004ee40000000800 */
.L_x_96:
[----:B-----5:R-:W-:Y:S01]  /*5de0*/  FSETP.NEU.AND P3, PT, R41, RZ, PT ;  /* 0x000000ff2900720b */ /* 0x020fe20003f6d000 */
[----:B------:R-:W-:Y:S01]  /*5df0*/  IMAD.SHL.U32 R47, R80, 0x2, RZ ;  /* 0x00000002502f7824 */ /* 0x000fe200078e00ff */
[----:B------:R-:W-:Y:S01]  /*5e00*/  SEL R5, RZ, 0xffffffff, P2 ;  /* 0xffffffffff057807 */ /* 0x000fe20001000000 */
[----:B------:R-:W-:Y:S01]  /*5e10*/  BSSY B1, `(.L_x_97) ;  /* 0x0000044000017945 */ /* 0x000fe20003800000 */
[----:B------:R-:W-:Y:S01]  /*5e20*/  @P1 LOP3.LUT P2, RZ, R81, 0xff, RZ, 0xc0, !PT ;  /* 0x000000ff51ff1812 */ /* 0x000fe2000784c0ff */
[----:B------:R-:W-:Y:S01]  /*5e30*/  VIADD R97, R47, UR44 ;  /* 0x0000002c2f617c36 */ /* 0x000fe20008000000 */
[----:B------:R-:W-:Y:S01]  /*5e40*/  @P1 SEL R2, RZ, 0xffffffff, P3 ;  /* 0xffffffffff021807 */ /* 0x000fe20001800000 */
[----:B------:R-:W-:Y:S01]  /*5e50*/  IMAD.MOV.U32 R60, RZ, RZ, 0x1 ;  /* 0x00000001ff3c7424 */ /* 0x000fe200078e00ff */
[----:B------:R-:W-:Y:S01]  /*5e60*/  LOP3.LUT R91, R91, 0x1, RZ, 0x3c, !PT ;  /* 0x000000015b5b7812 */ /* 0x000fe200078e3cff */
[----:B------:R-:W-:Y:S01]  /*5e70*/  IMAD.MOV.U32 R46, RZ, RZ, RZ ;  /* 0x000000ffff2e7224 */ /* 0x000fe200078e00ff */
[----:B------:R-:W-:Y:S02]  /*5e80*/  @P0 SEL R2, R5, R2, !P2 ;  /* 0x0000000205020207 */ /* 0x000fe40005000000 */
[----:B------:R-:W-:Y:S02]  /*5e90*/  CS2R R74, SRZ ;  /* 0x00000000004a7805 */ /* 0x000fe4000001ff00 */
[----:B------:R-:W-:Y:S02]  /*5ea0*/  LEA R98, R36, UR44, 0x3 ;  /* 0x0000002c24627c11 */ /* 0x000fe4000f8e18ff */
[----:B------:R-:W-:Y:S02]  /*5eb0*/  CS2R R72, SRZ ;  /* 0x0000000000487805 */ /* 0x000fe4000001ff00 */
[----:B------:R-:W-:Y:S02]  /*5ec0*/  @P1 LOP3.LUT R2, R2, 0x1, RZ, 0xc0, !PT ;  /* 0x0000000102021812 */ /* 0x000fe400078ec0ff */
[----:B------:R-:W-:Y:S02]  /*5ed0*/  CS2R R66, SRZ ;  /* 0x0000000000427805 */ /* 0x000fe4000001ff00 */
[----:B------:R-:W-:Y:S02]  /*5ee0*/  SHF.L.U32 R3, R90, 0x1f, RZ ;  /* 0x0000001f5a037819 */ /* 0x000fe400000006ff */
[----:B------:R-:W-:Y:S02]  /*5ef0*/  CS2R R64, SRZ ;  /* 0x0000000000407805 */ /* 0x000fe4000001ff00 */
[----:B------:R-:W-:Y:S02]  /*5f00*/  ISETP.NE.U32.OR P6, PT, R2, 0x1, !P1 ;  /* 0x000000010200780c */ /* 0x000fe40004fc5470 */
[----:B------:R-:W-:Y:S02]  /*5f10*/  CS2R R58, SRZ ;  /* 0x00000000003a7805 */ /* 0x000fe4000001ff00 */
[----:B------:R-:W-:Y:S02]  /*5f20*/  PLOP3.LUT P2, PT, PT, PT, UP1, 0x80, 0x8 ;  /* 0x000000000008781c */ /* 0x000fe40003f4f018 */
[----:B------:R-:W-:Y:S02]  /*5f30*/  CS2R R56, SRZ ;  /* 0x0000000000387805 */ /* 0x000fe4000001ff00 */
[----:B------:R-:W-:Y:S02]  /*5f40*/  LEA.HI R39, R36, R36, RZ, 0x1 ;  /* 0x0000002424277211 */ /* 0x000fe400078f08ff */
[----:B------:R-:W-:Y:S02]  /*5f50*/  CS2R R50, SRZ ;  /* 0x0000000000327805 */ /* 0x000fe4000001ff00 */
[----:B------:R-:W-:Y:S02]  /*5f60*/  LOP3.LUT P4, R87, R81, 0xff, RZ, 0xc0, !PT ;  /* 0x000000ff51577812 */ /* 0x000fe4000788c0ff */
[----:B------:R-:W-:Y:S02]  /*5f70*/  CS2R R48, SRZ ;  /* 0x0000000000307805 */ /* 0x000fe4000001ff00 */
[----:B------:R-:W-:Y:S01]  /*5f80*/  SEL R2, RZ, 0xffffffff, P3 ;  /* 0xffffffffff027807 */ /* 0x000fe20001800000 */
[C---:B-1----:R-:W-:Y:S01]  /*5f90*/  IMAD.SHL.U32 R0, R39.reuse, 0x80, RZ ;  /* 0x0000008027007824 */ /* 0x042fe200078e00ff */
[----:B------:R-:W-:Y:S01]  /*5fa0*/  LOP3.LUT R39, R39, 0xffe, RZ, 0xc0, !PT ;  /* 0x00000ffe27277812 */ /* 0x000fe200078ec0ff */
[----:B------:R-:W-:Y:S01]  /*5fb0*/  VIADD R99, R97, 0x400 ;  /* 0x0000040061637836 */ /* 0x000fe20000000000 */
[----:B------:R-:W-:Y:S01]  /*5fc0*/  P2R R95, PR, RZ, 0x40 ;  /* 0x00000040ff5f7803 */ /* 0x000fe20000000000 */
[----:B------:R-:W-:Y:S01]  /*5fd0*/  IMAD.IADD R96, R92, 0x1, R97 ;  /* 0x000000015c607824 */ /* 0x000fe200078e0261 */
[----:B------:R-:W-:Y:S01]  /*5fe0*/  @P6 SHF.L.U32 R4, R91, 0x1f, RZ ;  /* 0x0000001f5b046819 */ /* 0x000fe200000006ff */
[----:B------:R-:W-:Y:S01]  /*5ff0*/  IMAD.IADD R39, R36, 0x1, -R39 ;  /* 0x0000000124277824 */ /* 0x000fe200078e0a27 */
[----:B------:R-:W-:Y:S02]  /*6000*/  @P2 SEL R2, R5, R2, !P4 ;  /* 0x0000000205022207 */ /* 0x000fe40006000000 */
[----:B------:R-:W1:Y:S01]  /*6010*/  @P6 SYNCS.PHASECHK.TRANS64.TRYWAIT P1, [UR44+0x40], R4 ;  /* 0x00004004ff0065a7 */ /* 0x000e62000802112c */
[----:B------:R-:W-:Y:S02]  /*6020*/  LOP3.LUT R0, R0, 0xffffff00, RZ, 0xc0, !PT ;  /* 0xffffff0000007812 */ /* 0x000fe400078ec0ff */
[----:B------:R-:W-:Y:S03]  /*6030*/  LOP3.LUT R2, R2, 0x1, RZ, 0xc0, !PT ;  /* 0x0000000102027812 */ /* 0x000fe600078ec0ff */
[----:B------:R-:W-:Y:S01]  /*6040*/  IMAD.IADD R0, R37, 0x1, R0 ;  /* 0x0000000125007824 */ /* 0x000fe200078e0200 */
[----:B------:R-:W-:Y:S03]  /*6050*/  ISETP.NE.U32.AND P5, PT, R2, 0x1, PT ;  /* 0x000000010200780c */ /* 0x000fe60003fa5070 */
[----:B------:R-:W-:Y:S01]  /*6060*/  IMAD R39, R39, 0x100000, R0 ;  /* 0x0010000027277824 */ /* 0x000fe200078e0200 */
[----:B------:R-:W-:Y:S01]  /*6070*/  P2R R61, PR, RZ, 0x20 ;  /* 0x00000020ff3d7803 */ /* 0x000fe20000000000 */
[----:B------:R2:W4:Y:S01]  /*6080*/  SYNCS.PHASECHK.TRANS64.TRYWAIT P0, [R98+URZ+0xb0], R3 ;  /* 0x0000b003620075a7 */ /* 0x00052200080011ff */
[----:B-1----:R-:W-:Y:S01]  /*6090*/  @P6 SEL R60, RZ, 0x1, !P1 ;  /* 0x00000001ff3c6807 */ /* 0x002fe20004800000 */
[----:B--2---:R-:W-:Y:S06]  /*60a0*/  @!P6 BRA `(.L_x_98) ;  /* 0x000000000068e947 */ /* 0x004fec0003800000 */
[C---:B------:R-:W-:Y:S01]  /*60b0*/  @P5 IMAD R5, R93.reuse, 0x2, R99 ;  /* 0x000000025d055824 */ /* 0x040fe200078e0263 */
[----:B------:R-:W-:Y:S01]  /*60c0*/  ISETP.NE.AND P1, PT, R60, RZ, PT ;  /* 0x000000ff3c00720c */ /* 0x000fe20003f25270 */
[----:B------:R-:W-:Y:S01]  /*60d0*/  @P5 IMAD R2, R93, 0x2, R97 ;  /* 0x000000025d025824 */ /* 0x000fe200078e0261 */
[----:B------:R-:W-:Y:S01]  /*60e0*/  BSSY B0, `(.L_x_99) ;  /* 0x000000e000007945 */ /* 0x000fe20003800000 */
[----:B------:R-:W-:Y:S01]  /*60f0*/  IMAD.MOV.U32 R74, RZ, RZ, RZ ;  /* 0x000000ffff4a7224 */ /* 0x000fe200078e00ff */
[----:B------:R-:W-:Y:S01]  /*6100*/  CS2R R66, SRZ ;  /* 0x0000000000427805 */ /* 0x000fe2000001ff00 */
[----:B------:R-:W-:Y:S01]  /*6110*/  @P5 IMAD.IADD R4, R92, 0x1, R5 ;  /* 0x000000015c045824 */ /* 0x000fe200078e0205 */
[----:B------:R-:W-:Y:S02]  /*6120*/  CS2R R64, SRZ ;  /* 0x0000000000407805 */ /* 0x000fe4000001ff00 */
[----:B------:R-:W-:Y:S02]  /*6130*/  CS2R R72, SRZ ;  /* 0x0000000000487805 */ /* 0x000fe4000001ff00 */
[----:B------:R-:W-:Y:S02]  /*6140*/  CS2R R50, SRZ ;  /* 0x0000000000327805 */ /* 0x000fe4000001ff00 */
[----:B------:R-:W-:Y:S02]  /*6150*/  CS2R R48, SRZ ;  /* 0x0000000000307805 */ /* 0x000fe4000001ff00 */
[----:B------:R-:W-:Y:S02]  /*6160*/  CS2R R58, SRZ ;  /* 0x00000000003a7805 */ /* 0x000fe4000001ff00 */
[----:B------:R-:W-:Y:S01]  /*6170*/  CS2R R56, SRZ ;  /* 0x0000000000387805 */ /* 0x000fe2000001ff00 */
[----:B------:R-:W-:Y:S06]  /*6180*/  @P1 BRA `(.L_x_100) ;  /* 0x00000000000c1947 */ /* 0x000fec0003800000 */
[----:B------:R-:W-:Y:S04]  /*6190*/  SHF.L.U32 R5, R91, 0x1f, RZ ;  /* 0x0000001f5b057819 */ /* 0x000fe800000006ff */
[----:B------:R-:W1:Y:S02]  /*61a0*/  SYNCS.PHASECHK.TRANS64.TRYWAIT P1, [UR44+0x40], R5 ;  /* 0x00004005ff0075a7 */ /* 0x000e64000802112c */
[----:B-1----:R-:W-:Y:S05]  /*61b0*/  @!P1 BRA `(.L_x_101) ;  /* 0x0000003c00989947 */ /* 0x002fea0003800000 */
.L_x_100:
[----:B------:R-:W-:Y:S05]  /*61c0*/  BSYNC B0 ;  /* 0x0000000000007941 */ /* 0x000fea0003800000 */
.L_x_99:
[----:B------:R-:W-:Y:S01]  /*61d0*/  ISETP.NE.AND P1, PT, R61, RZ, PT ;  /* 0x000000ff3d00720c */ /* 0x000fe20003f25270 */
[----:B------:R-:W-:Y:S11]  /*61e0*/  HFMA2 R46, -RZ, RZ, 0, 5.9604644775390625e-08 ;  /* 0x00000001ff2e7431 */ /* 0x000ff600000001ff */
[----:B------:R-:W-:Y:S01]  /*61f0*/  @!UPT UIADD3 URZ, UPT, UPT, URZ, URZ, URZ ;  /* 0x000000fffffff290 */ /* 0x000fe2000fffe0ff */
[----:B------:R-:W-:Y:S05]  /*6200*/  @P1 WARPSYNC.ALL ;  /* 0x0000000000001948 */ /* 0x000fea0003800000 */
[----:B------:R2:W1:Y:S04]  /*6210*/  @P1 LDSM.16.M88.4 R64, [R2+0x400] ;  /* 0x000400000240183b */ /* 0x0004680000000200 */
[----:B------:R2:W1:Y:S04]  /*6220*/  @P1 LDSM.16.M88.4 R72, [R4] ;  /* 0x000000000448183b */ /* 0x0004680000000200 */
[----:B------:R2:W1:Y:S04]  /*6230*/  @P1 LDSM.16.M88.4 R48, [R47+UR44+0x400] ;  /* 0x0004002c2f30183b */ /* 0x0004680008000200 */
[----:B------:R2:W1:Y:S02]  /*6240*/  @P1 LDSM.16.M88.4 R56, [R96+0x400] ;  /* 0x000400006038183b */ /* 0x0004640000000200 */
.L_x_98:
[----:B------:R-:W-:Y:S05]  /*6250*/  BSYNC B1 ;  /* 0x0000000000017941 */ /* 0x000fea0003800000 */
.L_x_97:
[----:B-1----:R-:W-:Y:S04]  /*6260*/  SHF.R.U32.HI R5, RZ, 0x15, R39 ;  /* 0x00000015ff057819 */ /* 0x002fe80000011627 */
[----:B------:R-:W-:Y:S01]  /*6270*/  LOP3.LUT P1, RZ, R5, 0x3, R82, 0x48, !PT ;  /* 0x0000000305ff7812 */ /* 0x000fe20007824852 */
[----:B------:R-:W-:Y:S01]  /*6280*/  @!UPT UIADD3 URZ, UPT, UPT, URZ, URZ, URZ ;  /* 0x000000fffffff290 */ /* 0x000fe2000fffe0ff */
[----:B----4-:R-:W-:Y:S11]  /*6290*/  @P0 BRA `(.L_x_102) ;  /* 0x0000000000080947 */ /* 0x010ff60003800000 */
[----:B------:R-:W1:Y:S02]  /*62a0*/  SYNCS.PHASECHK.TRANS64.TRYWAIT P0, [R98+URZ+0xb0], R3 ;  /* 0x0000b003620075a7 */ /* 0x000e6400080011ff */
[----:B-1----:R-:W-:Y:S05]  /*62b0*/  @!P0 BRA `(.L_x_103) ;  /* 0x0000003c00708947 */ /* 0x002fea0003800000 */
.L_x_102:
[----:B------:R-:W-:Y:S05]  /*62c0*/  @!P1 BRA `(.L_x_104) ;  /* 0x0000000000409947 */ /* 0x000fea0003800000 */
[----:B------:R-:W4:Y:S01]  /*62d0*/  LDCU.64 UR8, c[0x4][0x70] ;  /* 0x01000e00ff0877ac */ /* 0x000f220008000a00 */
[----:B-1----:R-:W-:Y:S01]  /*62e0*/  MOV R3, 0x0 ;  /* 0x0000000000037802 */ /* 0x002fe20000000f00 */
[----:B------:R-:W-:Y:S02]  /*62f0*/  HFMA2 R12, -RZ, RZ, 0, 5.9604644775390625e-08 ;  /* 0x00000001ff0c7431 */ /* 0x000fe400000001ff */
[----:B------:R-:W-:Y:S02]  /*6300*/  IMAD.MOV.U32 R8, RZ, RZ, 0x192 ;  /* 0x00000192ff087424 */ /* 0x000fe400078e00ff */
[----:B------:R-:W-:Y:S01]  /*6310*/  IMAD.MOV.U32 R13, RZ, RZ, RZ ;  /* 0x000000ffff0d7224 */ /* 0x000fe200078e00ff */
[----:B------:R-:W1:Y:S01]  /*6320*/  LDCU.64 UR6, c[0x4][0x78] ;  /* 0x01000f00ff0677ac */ /* 0x000e620008000a00 */
[----:B--2---:R-:W2:Y:S01]  /*6330*/  LDC.64 R2, c[0x4][R3] ;  /* 0x0100000003027b82 */ /* 0x004ea20000000a00 */
[----:B------:R-:W5:Y:S01]  /*6340*/  LDCU.64 UR4, c[0x4][0x10] ;  /* 0x01000200ff0477ac */ /* 0x000f620008000a00 */
[----:B----4-:R-:W-:Y:S01]  /*6350*/  MOV R5, UR9 ;  /* 0x0000000900057c02 */ /* 0x010fe20008000f00 */
[----:B------:R-:W-:Y:S01]  /*6360*/  IMAD.U32 R4, RZ, RZ, UR8 ;  /* 0x00000008ff047e24 */ /* 0x000fe2000f8e00ff */
[----:B-1----:R-:W-:Y:S01]  /*6370*/  MOV R7, UR7 ;  /* 0x0000000700077c02 */ /* 0x002fe20008000f00 */
[----:B------:R-:W-:Y:S01]  /*6380*/  IMAD.U32 R6, RZ, RZ, UR6 ;  /* 0x00000006ff067e24 */ /* 0x000fe2000f8e00ff */
[----:B-----5:R-:W-:Y:S01]  /*6390*/  MOV R11, UR5 ;  /* 0x00000005000b7c02 */ /* 0x020fe20008000f00 */
[----:B------:R-:W-:Y:S02]  /*63a0*/  IMAD.U32 R10, RZ, RZ, UR4 ;  /* 0x00000004ff0a7e24 */ /* 0x000fe4000f8e00ff */
[----:B------:R-:W-:Y:S07]  /*63b0*/  LEPC R20, `(.L_x_104) ;  /* 0x000000001014794e */ /* 0x000fee0000000000 */
[----:B--23--:R-:W-:Y:S05]  /*63c0*/  CALL.ABS.NOINC R2 ;  /* 0x0000000002007343 */ /* 0x00cfea0003c00000 */
.L_x_104:
[C---:B------:R-:W-:Y:S01]  /*63d0*/  SHF.L.U32 R40, R48.reuse, 0x10, RZ ;  /* 0x0000001030287819 */ /* 0x040fe200000006ff */
[----:B------:R-:W-:Y:S05]  /*63e0*/  WARPSYNC.ALL ;  /* 0x0000000000007948 */ /* 0x000fea0003800000 */
[----:B------:R-:W-:Y:S01]  /*63f0*/  R2UR UR4, R39 ;  /* 0x00000000270472ca */ /* 0x000fe200000e0000 */
[----:B------:R-:W-:Y:S01]  /*6400*/  BSSY.RECONVERGENT B0, `(.L_x_105) ;  /* 0x000008b000007945 */ /* 0x000fe20003800200 */
[----:B------:R-:W-:Y:S02]  /*6410*/  LOP3.LUT R43, R48, 0xffff0000, RZ, 0xc0, !PT ;  /* 0xffff0000302b7812 */ /* 0x000fe400078ec0ff */
[----:B------:R-:W-:Y:S02]  /*6420*/  SHF.L.U32 R42, R49, 0x10, RZ ;  /* 0x00000010312a7819 */ /* 0x000fe400000006ff */
[----:B------:R-:W-:Y:S02]  /*6430*/  SHF.L.U32 R45, R51, 0x10, RZ ;  /* 0x00000010332d7819 */ /* 0x000fe400000006ff */
[----:B------:R-:W-:Y:S02]  /*6440*/  SHF.L.U32 R62, R93, 0x1, RZ ;  /* 0x000000015d3e7819 */ /* 0x000fe400000006ff */
[----:B------:R-:W-:Y:S02]  /*6450*/  ISETP.NE.AND P0, PT, R94, RZ, PT ;  /* 0x000000ff5e00720c */ /* 0x000fe40003f05270 */
[----:B------:R-:W-:Y:S01]  /*6460*/  IADD3 R99, PT, PT, R99, R62, RZ ;  /* 0x0000003e63637210 */ /* 0x000fe20007ffe0ff */
[----:B--2---:R-:W3:Y:S03]  /*6470*/  LDTM.16dp256bit.x8 R4, tmem[UR4] ;  /* 0x00000004000479ee */ /* 0x004ee600081a0000 */
[----:B------:R-:W-:Y:S01]  /*6480*/  IADD3 R100, PT, PT, R92, R99, RZ ;  /* 0x000000635c647210 */ /* 0x000fe20007ffe0ff */
[C---:B---3--:R-:W-:Y:S01]  /*6490*/  FMUL R0, R38.reuse, R4 ;  /* 0x0000000426007220 */ /* 0x048fe20000400000 */
[C---:B------:R-:W-:Y:S01]  /*64a0*/  FMUL R2, R38.reuse, R5 ;  /* 0x0000000526027220 */ /* 0x040fe20000400000 */
[C---:B-1----:R-:W-:Y:S01]  /*64b0*/  FMUL R3, R38.reuse, R6 ;  /* 0x0000000626037220 */ /* 0x042fe20000400000 */
[----:B------:R-:W-:Y:S01]  /*64c0*/  FMUL R7, R38, R7 ;  /* 0x0000000726077220 */ /* 0x000fe20000400000 */
[----:B------:R-:W-:Y:S01]  /*64d0*/  FFMA R0, R41, R40, R0 ;  /* 0x0000002829007223 */ /* 0x000fe20000000000 */
[----:B------:R-:W-:Y:S01]  /*64e0*/  LOP3.LUT R40, R49, 0xffff0000, RZ, 0xc0, !PT ;  /* 0xffff000031287812 */ /* 0x000fe200078ec0ff */
[C---:B------:R-:W-:Y:S01]  /*64f0*/  FFMA R2, R41.reuse, R43, R2 ;  /* 0x0000002b29027223 */ /* 0x040fe20000000002 */
[C---:B------:R-:W-:Y:S01]  /*6500*/  SHF.L.U32 R43, R50.reuse, 0x10, RZ ;  /* 0x00000010322b7819 */ /* 0x040fe200000006ff */
[C---:B------:R-:W-:Y:S01]  /*6510*/  FFMA R3, R41.reuse, R42, R3 ;  /* 0x0000002a29037223 */ /* 0x040fe20000000003 */
[----:B------:R-:W-:Y:S01]  /*6520*/  LOP3.LUT R42, R50, 0xffff0000, RZ, 0xc0, !PT ;  /* 0xffff0000322a7812 */ /* 0x000fe200078ec0ff */
[----:B------:R-:W-:Y:S01]  /*6530*/  FMUL R4, R38, R8 ;  /* 0x0000000826047220 */ /* 0x000fe20000400000 */
[----:B------:R-:W-:Y:S01]  /*6540*/  F2FP.BF16.F32.PACK_AB R52, R2, R0 ;  /* 0x000000000234723e */ /* 0x000fe200000010ff */
[----:B------:R-:W-:Y:S01]  /*6550*/  FFMA R7, R41, R40, R7 ;  /* 0x0000002829077223 */ /* 0x000fe20000000007 */
[----:B------:R-:W-:Y:S01]  /*6560*/  LOP3.LUT R40, R51, 0xffff0000, RZ, 0xc0, !PT ;  /* 0xffff000033287812 */ /* 0x000fe200078ec0ff */
[C---:B------:R-:W-:Y:S01]  /*6570*/  FMUL R5, R38.reuse, R9 ;  /* 0x0000000926057220 */ /* 0x040fe20000400000 */
[C---:B------:R-:W-:Y:S01]  /*6580*/  FMUL R6, R38.reuse, R10 ;  /* 0x0000000a26067220 */ /* 0x040fe20000400000 */
[----:B------:R-:W-:Y:S01]  /*6590*/  FMUL R11, R38, R11 ;  /* 0x0000000b260b7220 */ /* 0x000fe20000400000 */
[----:B------:R-:W-:Y:S01]  /*65a0*/  F2FP.BF16.F32.PACK_AB R53, R7, R3 ;  /* 0x000000030735723e */ /* 0x000fe200000010ff */
[C---:B------:R-:W-:Y:S01]  /*65b0*/  FFMA R4, R41.reuse, R43, R4 ;  /* 0x0000002b29047223 */ /* 0x040fe20000000004 */
[C---:B------:R-:W-:Y:S01]  /*65c0*/  SHF.L.U32 R43, R56.reuse, 0x10, RZ ;  /* 0x00000010382b7819 */ /* 0x040fe200000006ff */
[----:B------:R-:W-:Y:S01]  /*65d0*/  FFMA R5, R41, R42, R5 ;  /* 0x0000002a29057223 */ /* 0x000fe20000000005 */
[----:B------:R-:W-:Y:S01]  /*65e0*/  LOP3.LUT R42, R57, 0xffff0000, RZ, 0xc0, !PT ;  /* 0xffff0000392a7812 */ /* 0x000fe200078ec0ff */
[----:B------:R-:W-:Y:S01]  /*65f0*/  FFMA R6, R41, R45, R6 ;  /* 0x0000002d29067223 */ /* 0x000fe20000000006 */
[----:B------:R-:W-:Y:S01]  /*6600*/  SHF.L.U32 R45, R57, 0x10, RZ ;  /* 0x00000010392d7819 */ /* 0x000fe200000006ff */
[----:B------:R-:W-:Y:S01]  /*6610*/  FFMA R11, R41, R40, R11 ;  /* 0x00000028290b7223 */ /* 0x000fe2000000000b */
[----:B------:R-:W-:Y:S01]  /*6620*/  LOP3.LUT R40, R56, 0xffff0000, RZ, 0xc0, !PT ;  /* 0xffff000038287812 */ /* 0x000fe200078ec0ff */
[C---:B------:R-:W-:Y:S01]  /*6630*/  FMUL R8, R38.reuse, R12 ;  /* 0x0000000c26087220 */ /* 0x040fe20000400000 */
[----:B------:R-:W-:Y:S01]  /*6640*/  F2FP.BF16.F32.PACK_AB R54, R5, R4 ;  /* 0x000000040536723e */ /* 0x000fe200000010ff */
[C---:B------:R-:W-:Y:S01]  /*6650*/  FMUL R9, R38.reuse, R13 ;  /* 0x0000000d26097220 */ /* 0x040fe20000400000 */
[----:B------:R-:W-:Y:S01]  /*6660*/  F2FP.BF16.F32.PACK_AB R55, R11, R6 ;  /* 0x000000060b37723e */ /* 0x000fe200000010ff */
[C---:B------:R-:W-:Y:S01]  /*6670*/  FMUL R10, R38.reuse, R14 ;  /* 0x0000000e260a7220 */ /* 0x040fe20000400000 */
[----:B------:R-:W-:Y:S01]  /*6680*/  FMUL R15, R38, R15 ;  /* 0x0000000f260f7220 */ /* 0x000fe20000400000 */
[----:B------:R-:W-:Y:S01]  /*6690*/  FFMA R8, R41, R43, R8 ;  /* 0x0000002b29087223 */ /* 0x000fe20000000008 */
[----:B------:R-:W-:Y:S01]  /*66a0*/  SHF.L.U32 R43, R59, 0x10, RZ ;  /* 0x000000103b2b7819 */ /* 0x000fe200000006ff */
[C---:B------:R-:W-:Y:S01]  /*66b0*/  FFMA R9, R41.reuse, R40, R9 ;  /* 0x0000002829097223 */ /* 0x040fe20000000009 */
[C---:B------:R-:W-:Y:S01]  /*66c0*/  SHF.L.U32 R40, R58.reuse, 0x10, RZ ;  /* 0x000000103a287819 */ /* 0x040fe200000006ff */
        /* <DEDUP_REMOVED lines=8> */
[----:B------:R-:W-:Y:S01]  /*6750*/  FMUL R14, R38, R18 ;  /* 0x00000012260e7220 */ /* 0x000fe20000400000 */
[----:B------:R-:W-:Y:S01]  /*6760*/  FFMA R12, R41, R40, R12 ;  /* 0x00000028290c7223 */ /* 0x000fe2000000000c */
[----:B------:R-:W-:Y:S01]  /*6770*/  LOP3.LUT R40, R59, 0xffff0000, RZ, 0xc0, !PT ;  /* 0xffff00003b287812 */ /* 0x000fe200078ec0ff */
[C---:B------:R-:W-:Y:S01]  /*6780*/  FFMA R13, R41.reuse, R42, R13 ;  /* 0x0000002a290d7223 */ /* 0x040fe2000000000d */
[----:B------:R-:W-:Y:S01]  /*6790*/  LOP3.LUT R42, R64, 0xffff0000, RZ, 0xc0, !PT ;  /* 0xffff0000402a7812 */ /* 0x000fe200078ec0ff */
[----:B------:R-:W-:Y:S01]  /*67a0*/  FMUL R19, R38, R19 ;  /* 0x0000001326137220 */ /* 0x000fe20000400000 */
[----:B------:R-:W-:Y:S01]  /*67b0*/  FFMA R14, R41, R43, R14 ;  /* 0x0000002b290e7223 */ /* 0x000fe2000000000e */
[----:B------:R-:W-:Y:S01]  /*67c0*/  SHF.L.U32 R43, R64, 0x10, RZ ;  /* 0x00000010402b7819 */ /* 0x000fe200000006ff */
[C---:B------:R-:W-:Y:S01]  /*67d0*/  FMUL R16, R38.reuse, R20 ;  /* 0x0000001426107220 */ /* 0x040fe20000400000 */
        /* <DEDUP_REMOVED lines=19> */
[----:B------:R1:W-:Y:S01]  /*6910*/  STSM.16.M88.4 [R97+0x400], R52 ;  /* 0x0004003461007844 */ /* 0x0003e20000000200 */
[C---:B------:R-:W-:Y:S01]  /*6920*/  FMUL R22, R38.reuse, R26 ;  /* 0x0000001a26167220 */ /* 0x040fe20000400000 */
[----:B------:R-:W-:Y:S01]  /*6930*/  FMUL R27, R38, R27 ;  /* 0x0000001b261b7220 */ /* 0x000fe20000400000 */
[----:B------:R-:W-:Y:S01]  /*6940*/  FFMA R20, R41, R43, R20 ;  /* 0x0000002b29147223 */ /* 0x000fe20000000014 */
[----:B------:R-:W-:Y:S01]  /*6950*/  SHF.L.U32 R43, R73, 0x10, RZ ;  /* 0x00000010492b7819 */ /* 0x000fe200000006ff */
[C---:B------:R-:W-:Y:S01]  /*6960*/  FFMA R21, R41.reuse, R40, R21 ;  /* 0x0000002829157223 */ /* 0x040fe20000000015 */
[C---:B------:R-:W-:Y:S02]  /*6970*/  SHF.L.U32 R40, R72.reuse, 0x10, RZ ;  /* 0x0000001048287819 */ /* 0x040fe400000006ff */
[----:B------:R1:W-:Y:S01]  /*6980*/  STSM.16.M88.4 [R96+0x400], R68 ;  /* 0x0004004460007844 */ /* 0x0003e20000000200 */
[----:B------:R-:W-:Y:S01]  /*6990*/  FFMA R22, R41, R45, R22 ;  /* 0x0000002d29167223 */ /* 0x000fe20000000016 */
[----:B------:R-:W-:Y:S01]  /*69a0*/  SHF.L.U32 R45, R75, 0x10, RZ ;  /* 0x000000104b2d7819 */ /* 0x000fe200000006ff */
[C---:B------:R-:W-:Y:S01]  /*69b0*/  FFMA R27, R41.reuse, R42, R27 ;  /* 0x0000002a291b7223 */ /* 0x040fe2000000001b */
[----:B------:R-:W-:Y:S01]  /*69c0*/  LOP3.LUT R42, R72, 0xffff0000, RZ, 0xc0, !PT ;  /* 0xffff0000482a7812 */ /* 0x000fe200078ec0ff */
[C---:B------:R-:W-:Y:S01]  /*69d0*/  FMUL R24, R38.reuse, R28 ;  /* 0x0000001c26187220 */ /* 0x040fe20000400000 */
[C---:B------:R-:W-:Y:S01]  /*69e0*/  FMUL R25, R38.reuse, R29 ;  /* 0x0000001d26197220 */ /* 0x040fe20000400000 */
[C---:B------:R-:W-:Y:S01]  /*69f0*/  FMUL R26, R38.reuse, R30 ;  /* 0x0000001e261a7220 */ /* 0x040fe20000400000 */
[----:B------:R-:W-:Y:S01]  /*6a00*/  FMUL R31, R38, R31 ;  /* 0x0000001f261f7220 */ /* 0x000fe20000400000 */
[----:B------:R-:W-:Y:S01]  /*6a10*/  FFMA R24, R41, R40, R24 ;  /* 0x0000002829187223 */ /* 0x000fe20000000018 */
[----:B------:R-:W-:Y:S01]  /*6a20*/  LOP3.LUT R40, R73, 0xffff0000, RZ, 0xc0, !PT ;  /* 0xffff000049287812 */ /* 0x000fe200078ec0ff */
[C---:B------:R-:W-:Y:S01]  /*6a30*/  FFMA R25, R41.reuse, R42, R25 ;  /* 0x0000002a29197223 */ /* 0x040fe20000000019 */
[C---:B------:R-:W-:Y:S01]  /*6a40*/  FFMA R26, R41.reuse, R43, R26 ;  /* 0x0000002b291a7223 */ /* 0x040fe2000000001a */
[----:B------:R-:W-:Y:S01]  /*6a50*/  SHF.L.U32 R43, R74, 0x10, RZ ;  /* 0x000000104a2b7819 */ /* 0x000fe200000006ff */
[----:B------:R-:W-:Y:S01]  /*6a60*/  FMUL R28, R38, R32 ;  /* 0x00000020261c7220 */ /* 0x000fe20000400000 */
[----:B------:R-:W-:Y:S01]  /*6a70*/  LOP3.LUT R42, R74, 0xffff0000, RZ, 0xc0, !PT ;  /* 0xffff00004a2a7812 */ /* 0x000fe200078ec0ff */
[----:B------:R-:W-:Y:S01]  /*6a80*/  FFMA R31, R41, R40, R31 ;  /* 0x00000028291f7223 */ /* 0x000fe2000000001f */
[C---:B------:R-:W-:Y:S01]  /*6a90*/  FMUL R29, R38.reuse, R33 ;  /* 0x00000021261d7220 */ /* 0x040fe20000400000 */
[C---:B------:R-:W-:Y:S01]  /*6aa0*/  FMUL R30, R38.reuse, R34 ;  /* 0x00000022261e7220 */ /* 0x040fe20000400000 */
[----:B------:R-:W-:Y:S01]  /*6ab0*/  LOP3.LUT R40, R75, 0xffff0000, RZ, 0xc0, !PT ;  /* 0xffff00004b287812 */ /* 0x000fe200078ec0ff */
[----:B------:R-:W-:Y:S01]  /*6ac0*/  FMUL R35, R38, R35 ;  /* 0x0000002326237220 */ /* 0x000fe20000400000 */
[C---:B------:R-:W-:Y:S01]  /*6ad0*/  FFMA R28, R41.reuse, R43, R28 ;  /* 0x0000002b291c7223 */ /* 0x040fe2000000001c */
[C---:B------:R-:W-:Y:S01]  /*6ae0*/  FFMA R29, R41.reuse, R42, R29 ;  /* 0x0000002a291d7223 */ /* 0x040fe2000000001d */
[C---:B------:R-:W-:Y:S01]  /*6af0*/  FFMA R30, R41.reuse, R45, R30 ;  /* 0x0000002d291e7223 */ /* 0x040fe2000000001e */
[----:B------:R-:W-:Y:S01]  /*6b00*/  FFMA R35, R41, R40, R35 ;  /* 0x0000002829237223 */ /* 0x000fe20000000023 */
[----:B------:R-:W-:Y:S02]  /*6b10*/  F2FP.BF16.F32.PACK_AB R106, R21, R20 ;  /* 0x00000014156a723e */ /* 0x000fe400000010ff */
[----:B------:R-:W-:Y:S02]  /*6b20*/  F2FP.BF16.F32.PACK_AB R107, R27, R22 ;  /* 0x000000161b6b723e */ /* 0x000fe400000010ff */
[----:B------:R-:W-:Y:S02]  /*6b30*/  F2FP.BF16.F32.PACK_AB R108, R25, R24 ;  /* 0x00000018196c723e */ /* 0x000fe400000010ff */
[----:B------:R-:W-:Y:S01]  /*6b40*/  F2FP.BF16.F32.PACK_AB R109, R31, R26 ;  /* 0x0000001a1f6d723e */ /* 0x000fe200000010ff */
[----:B------:R1:W-:Y:S01]  /*6b50*/  STSM.16.M88.4 [R99], R104 ;  /* 0x0000006863007844 */ /* 0x0003e20000000200 */
[----:B------:R-:W-:Y:S02]  /*6b60*/  F2FP.BF16.F32.PACK_AB R110, R29, R28 ;  /* 0x0000001c1d6e723e */ /* 0x000fe400000010ff */
[----:B------:R-:W-:Y:S05]  /*6b70*/  F2FP.BF16.F32.PACK_AB R111, R35, R30 ;  /* 0x0000001e236f723e */ /* 0x000fea00000010ff */
[----:B------:R1:W-:Y:S01]  /*6b80*/  STSM.16.M88.4 [R100], R108 ;  /* 0x0000006c64007844 */ /* 0x0003e20000000200 */
[----:B------:R-:W-:Y:S01]  /*6b90*/  @!PT LDS RZ, [RZ] ;  /* 0x00000000fffff984 */ /* 0x000fe20000000800 */
[----:B------:R-:W-:Y:S01]  /*6ba0*/  @!PT LDS RZ, [RZ] ;  /* 0x00000000fffff984 */ /* 0x000fe20000000800 */
[----:B------:R-:W-:Y:S01]  /*6bb0*/  @!PT LDS RZ, [RZ] ;  /* 0x00000000fffff984 */ /* 0x000fe20000000800 */
[----:B------:R-:W-:Y:S01]  /*6bc0*/  @!PT LDS RZ, [RZ] ;  /* 0x00000000fffff984 */ /* 0x000fe20000000800 */
[----:B------:R2:W-:Y:S07]  /*6bd0*/  MEMBAR.ALL.CTA ;  /* 0x0000000000007992 */ /* 0x0005ee0000008000 */
[----:B--2---:R-:W2:Y:S02]  /*6be0*/  FENCE.VIEW.ASYNC.S ;  /* 0x00000000000073c6 */ /* 0x004ea40000000000 */
[----:B--2---:R-:W-:Y:S06]  /*6bf0*/  BAR.SYNC.DEFER_BLOCKING 0x1, 0x80 ;  /* 0x0042000000007b1d */ /* 0x004fec0000010000 */
[----:B------:R-:W-:Y:S05]  /*6c00*/  @P0 BRA `(.L_x_106) ;  /* 0x0000000000280947 */ /* 0x000fea0003800000 */
[----:B------:R-:W2:Y:S01]  /*6c10*/  LDCU.64 UR6, c[0x0][0x348] ;  /* 0x00006900ff0677ac */ /* 0x000ea20008000a00 */
[----:B------:R-:W-:Y:S01]  /*6c20*/  UIADD3 UR4, UPT, UPT, UR44, 0x400, URZ ;  /* 0x000004002c047890 */ /* 0x000fe2000fffe0ff */
[----:B------:R-:W-:Y:S05]  /*6c30*/  UMOV UR51, UR36 ;  /* 0x0000002400337c82 */ /* 0x000fea0008000000 */
[----:B------:R-:W-:Y:S04]  /*6c40*/  MOV R86, UR4 ;  /* 0x0000000400567c02 */ /* 0x000fe80008000f00 */
[----:B------:R-:W-:Y:S01]  /*6c50*/  R2UR UR48, R86 ;  /* 0x00000000563072ca */ /* 0x000fe200000e0000 */
[----:B--2---:R-:W-:Y:S04]  /*6c60*/  UIADD3 UR4, UP0, UPT, UR6, 0x680, URZ ;  /* 0x0000068006047890 */ /* 0x004fe8000ff1e0ff */
[----:B------:R-:W-:Y:S09]  /*6c70*/  UIADD3.X UR5, UPT, UPT, URZ, UR7, URZ, UP0, !UPT ;  /* 0x00000007ff057290 */ /* 0x000ff200087fe4ff */
[----:B------:R2:W-:Y:S01]  /*6c80*/  UTMASTG.3D [UR48], [UR4] ;  /* 0x00000030040073b5 */ /* 0x0005e20008010000 */
[----:B------:R0:W-:Y:S01]  /*6c90*/  UTMACMDFLUSH ;  /* 0x00000000000079b7 */ /* 0x0001e20000000000 */
[----:B--2---:R-:W-:Y:S04]  /*6ca0*/  DEPBAR.LE SB0, 0x1 ;  /* 0x000080400000791a */ /* 0x004fe80000000000 */
.L_x_106:
[----:B------:R-:W-:Y:S05]  /*6cb0*/  BSYNC.RECONVERGENT B0 ;  /* 0x0000000000007941 */ /* 0x000fea0003800200 */
.L_x_105:
[----:B------:R-:W-:Y:S01]  /*6cc0*/  BAR.SYNC.DEFER_BLOCKING 0x1, 0x80 ;  /* 0x0042000000007b1d */ /* 0x000fe20000010000 */
[----:B------:R-:W-:Y:S01]  /*6cd0*/  ISETP.NE.AND P1, PT, R95, RZ, PT ;  /* 0x000000ff5f00720c */ /* 0x000fe20003f25270 */
[----:B------:R-:W-:Y:S01]  /*6ce0*/  UISETP.NE.AND UP0, UPT, UR47, URZ, UPT ;  /* 0x000000ff2f00728c */ /* 0x000fe2000bf05270 */
[----:B------:R-:W-:Y:S11]  /*6cf0*/  LEA R3, R46, UR44, 0x3 ;  /* 0x0000002c2e037c11 */ /* 0x000ff6000f8e18ff */
[----:B------:R-:W-:Y:S01]  /*6d00*/  @P1 SHF.L.U32 R4, R91, 0x1f, RZ ;  /* 0x0000001f5b041819 */ /* 0x000fe200000006ff */
[----:B------:R-:W-:Y:S06]  /*6d10*/  BRA.U !UP0, `(.L_x_107) ;  /* 0x0000000108247547 */ /* 0x000fec000b800000 */
[----:B------:R-:W2:Y:S01]  /*6d20*/  S2R R0, SR_CgaCtaId ;  /* 0x0000000000007919 */ /* 0x000ea20000008800 */
[----:B------:R-:W-:Y:S01]  /*6d30*/  IMAD.U32 R2, RZ, RZ, UR46 ;  /* 0x0000002eff027e24 */ /* 0x000fe2000f8e00ff */
[----:B------:R-:W-:Y:S04]  /*6d40*/  UIADD3 UR4, UPT, UPT, UR46, 0x1, URZ ;  /* 0x000000012e047890 */ /* 0x000fe8000fffe0ff */
[----:B------:R-:W-:Y:S01]  /*6d50*/  @P1 LEA R2, R2, UR44, 0x3 ;  /* 0x0000002c02021c11 */ /* 0x000fe2000f8e18ff */
[----:B------:R-:W-:Y:S04]  /*6d60*/  UISETP.NE.AND UP0, UPT, UR4, 0x4, UPT ;  /* 0x000000040400788c */ /* 0x000fe8000bf05270 */
[----:B------:R-:W-:Y:S01]  /*6d70*/  @P1 VIADD R5, R2, 0x60 ;  /* 0x0000006002051836 */ /* 0x000fe20000000000 */
[----:B------:R-:W-:Y:S04]  /*6d80*/  USEL UR46, UR4, URZ, UP0 ;  /* 0x000000ff042e7287 */ /* 0x000fe80008000000 */
[----:B--2---:R-:W-:Y:S04]  /*6d90*/  @P1 PRMT R0, R0, 0x654, R5 ;  /* 0x0000065400001816 */ /* 0x004fe80000000005 */
[----:B------:R2:W-:Y:S04]  /*6da0*/  @P1 SYNCS.ARRIVE.TRANS64.RED.A1T0 RZ, [R0+URZ], RZ ;  /* 0x000000ff00ff19a7 */ /* 0x0005e800081004ff */
.L_x_107:
[----:B------:R-:W3:Y:S01]  /*6db0*/  @P1 SYNCS.PHASECHK.TRANS64.TRYWAIT P0, [R3+URZ+0x40], R4 ;  /* 0x00004004030015a7 */ /* 0x000ee200080011ff */
[----:B------:R-:W-:Y:S01]  /*6dc0*/  BSSY B1, `(.L_x_108) ;  /* 0x0000017000017945 */ /* 0x000fe20003800000 */
[----:B---3--:R-:W-:Y:S03]  /*6dd0*/  @P1 SEL R60, RZ, 0x1, !P0 ;  /* 0x00000001ff3c1807 */ /* 0x008fe60004000000 */
[----:B------:R-:W-:Y:S05]  /*6de0*/  @!P1 BRA `(.L_x_109) ;  /* 0x0000000000509947 */ /* 0x000fea0003800000 */
[----:B------:R-:W-:Y:S01]  /*6df0*/  ISETP.NE.AND P1, PT, R61, RZ, PT ;  /* 0x000000ff3d00720c */ /* 0x000fe20003f25270 */
[----:B------:R-:W-:Y:S01]  /*6e00*/  BSSY B0, `(.L_x_110) ;  /* 0x000000a000007945 */ /* 0x000fe20003800000 */
[----:B------:R-:W-:Y:S11]  /*6e10*/  ISETP.NE.AND P0, PT, R60, RZ, PT ;  /* 0x000000ff3c00720c */ /* 0x000ff60003f05270 */
[----:B------:R-:W-:Y:S04]  /*6e20*/  @P1 IMAD R4, R46, 0x2000, R47 ;  /* 0x000020002e041824 */ /* 0x000fe800078e022f */
[----:B------:R-:W-:Y:S04]  /*6e30*/  @P1 VIADD R7, R4, UR44 ;  /* 0x0000002c04071c36 */ /* 0x000fe80008000000 */
[----:B------:R-:W-:Y:S01]  /*6e40*/  @P1 IMAD.IADD R2, R92, 0x1, R7 ;  /* 0x000000015c021824 */ /* 0x000fe200078e0207 */
[----:B------:R-:W-:Y:S01]  /*6e50*/  @P1 IADD3 R5, PT, PT, R62, R7, RZ ;  /* 0x000000073e051210 */ /* 0x000fe20007ffe0ff */
[----:B------:R-:W-:Y:S06]  /*6e60*/  @P0 BRA `(.L_x_111) ;  /* 0x00000000000c0947 */ /* 0x000fec0003800000 */
[----:B--2---:R-:W-:Y:S04]  /*6e70*/  SHF.L.U32 R0, R91, 0x1f, RZ ;  /* 0x0000001f5b007819 */ /* 0x004fe800000006ff */
[----:B------:R-:W2:Y:S02]  /*6e80*/  SYNCS.PHASECHK.TRANS64.TRYWAIT P0, [R3+URZ+0x40], R0 ;  /* 0x00004000030075a7 */ /* 0x000ea400080011ff */
[----:B--2---:R-:W-:Y:S05]  /*6e90*/  @!P0 BRA `(.L_x_112) ;  /* 0x00000030008c8947 */ /* 0x004fea0003800000 */
.L_x_111:
[----:B------:R-:W-:Y:S05]  /*6ea0*/  BSYNC B0 ;  /* 0x0000000000007941 */ /* 0x000fea0003800000 */
.L_x_110:
[----:B------:R-:W-:Y:S02]  /*6eb0*/  ISETP.NE.AND P0, PT, R61, RZ, PT ;  /* 0x000000ff3d00720c */ /* 0x000fe40003f05270 */
[----:B------:R-:W-:Y:S11]  /*6ec0*/  IADD3 R46, PT, PT, R46, 0x1, RZ ;  /* 0x000000012e2e7810 */ /* 0x000ff60007ffe0ff */
[----:B--2---:R-:W-:Y:S01]  /*6ed0*/  @P0 IMAD.IADD R0, R92, 0x1, R5 ;  /* 0x000000015c000824 */ /* 0x004fe200078e0205 */
[----:B------:R-:W-:Y:S05]  /*6ee0*/  @P0 WARPSYNC.ALL ;  /* 0x0000000000000948 */ /* 0x000fea0003800000 */
[----:B------:R3:W4:Y:S04]  /*6ef0*/  @P0 LDSM.16.M88.4 R48, [R4+UR44+0x400] ;  /* 0x0004002c0430083b */ /* 0x0007280008000200 */
[----:B------:R3:W2:Y:S04]  /*6f00*/  @P0 LDSM.16.M88.4 R56, [R2+0x400] ;  /* 0x000400000238083b */ /* 0x0006a80000000200 */
[----:B------:R3:W1:Y:S04]  /*6f10*/  @P0 LDSM.16.M88.4 R64, [R5+0x400] ;  /* 0x000400000540083b */ /* 0x0006680000000200 */
[----:B------:R3:W1:Y:S02]  /*6f20*/  @P0 LDSM.16.M88.4 R72, [R0+0x400] ;  /* 0x000400000048083b */ /* 0x0006640000000200 */
.L_x_109:
[----:B------:R-:W-:Y:S05]  /*6f30*/  BSYNC B1 ;  /* 0x0000000000017941 */ /* 0x000fea0003800000 */
.L_x_108:
[----:B------:R-:W-:Y:S05]  /*6f40*/  VIADD R3, R39, 0x40 ;  /* 0x0000004027037836 */ /* 0x000fea0000000000 */
[----:B------:R-:W-:Y:S04]  /*6f50*/  SHF.R.U32.HI R3, RZ, 0x15, R3 ;  /* 0x00000015ff037819 */ /* 0x000fe80000011603 */
[----:B------:R-:W-:Y:S11]  /*6f60*/  LOP3.LUT P0, RZ, R3, 0x3, R82, 0x48, !PT ;  /* 0x0000000303ff7812 */ /* 0x000ff60007804852 */
[----:B------:R-:W-:Y:S02]  /*6f70*/  @!UPT UIADD3 URZ, UPT, UPT, URZ, URZ, URZ ;  /* 0x000000fffffff290 */ /* 0x000fe4000fffe0ff */
[----:B------:R-:W-:Y:S05]  /*6f80*/  @!P0 BRA `(.L_x_113) ;  /* 0x0000000000408947 */ /* 0x000fea0003800000 */
[----:B------:R-:W5:Y:S01]  /*6f90*/  LDCU.64 UR8, c[0x4][0x70] ;  /* 0x01000e00ff0877ac */ /* 0x000f620008000a00 */
[----:B------:R-:W-:Y:S01]  /*6fa0*/  MOV R3, 0x0 ;  /* 0x0000000000037802 */ /* 0x000fe20000000f00 */
[----:B------:R-:W-:Y:S02]  /*6fb0*/  HFMA2 R12, -RZ, RZ, 0, 5.9604644775390625e-08 ;  /* 0x00000001ff0c7431 */ /* 0x000fe400000001ff */
[----:B------:R-:W-:Y:S02]  /*6fc0*/  IMAD.MOV.U32 R8, RZ, RZ, 0x192 ;  /* 0x00000192ff087424 */ /* 0x000fe400078e00ff */
[----:B------:R-:W-:Y:S01]  /*6fd0*/  IMAD.MOV.U32 R13, RZ, RZ, RZ ;  /* 0x000000ffff0d7224 */ /* 0x000fe200078e00ff */
[----:B------:R-:W2:Y:S01]  /*6fe0*/  LDCU.64 UR6, c[0x4][0x78] ;  /* 0x01000f00ff0677ac */ /* 0x000ea20008000a00 */
[----:B---3--:R-:W3:Y:S01]  /*6ff0*/  LDC.64 R2, c[0x4][R3] ;  /* 0x0100000003027b82 */ /* 0x008ee20000000a00 */
[----:B------:R-:W4:Y:S01]  /*7000*/  LDCU.64 UR4, c[0x4][0x10] ;  /* 0x01000200ff0477ac */ /* 0x000f220008000a00 */
[----:B-----5:R-:W-:Y:S01]  /*7010*/  MOV R5, UR9 ;  /* 0x0000000900057c02 */ /* 0x020fe20008000f00 */
[----:B------:R-:W-:Y:S01]  /*7020*/  IMAD.U32 R4, RZ, RZ, UR8 ;  /* 0x00000008ff047e24 */ /* 0x000fe2000f8e00ff */
[----:B--2---:R-:W-:Y:S01]  /*7030*/  MOV R7, UR7 ;  /* 0x0000000700077c02 */ /* 0x004fe20008000f00 */
[----:B------:R-:W-:Y:S01]  /*7040*/  IMAD.U32 R6, RZ, RZ, UR6 ;  /* 0x00000006ff067e24 */ /* 0x000fe2000f8e00ff */
[----:B----4-:R-:W-:Y:S01]  /*7050*/  MOV R11, UR5 ;  /* 0x00000005000b7c02 */ /* 0x010fe20008000f00 */
[----:B------:R-:W-:Y:S02]  /*7060*/  IMAD.U32 R10, RZ, RZ, UR4 ;  /* 0x00000004ff0a7e24 */ /* 0x000fe4000f8e00ff */
[----:B------:R-:W-:Y:S07]  /*7070*/  LEPC R20, `(.L_x_113) ;  /* 0x000000001014794e */ /* 0x000fee0000000000 */
[----:B-1-3--:R-:W-:Y:S05]  /*7080*/  CALL.ABS.NOINC R2 ;  /* 0x0000000002007343 */ /* 0x00afea0003c00000 */
.L_x_113:
[C---:B----4-:R-:W-:Y:S01]  /*7090*/  SHF.L.U32 R40, R48.reuse, 0x10, RZ ;  /* 0x0000001030287819 */ /* 0x050fe200000006ff */
[----:B------:R-:W-:Y:S05]  /*70a0*/  WARPSYNC.ALL ;  /* 0x0000000000007948 */ /* 0x000fea0003800000 */
[----:B------:R-:W-:Y:S01]  /*70b0*/  R2UR UR4, R39 ;  /* 0x00000000270472ca */ /* 0x000fe200000e0000 */
[----:B------:R-:W4:Y:S01]  /*70c0*/  S2R R101, SR_CgaCtaId ;  /* 0x0000000000657919 */ /* 0x000f220000008800 */
[----:B------:R-:W-:Y:S01]  /*70d0*/  LOP3.LUT R43, R48, 0xffff0000, RZ, 0xc0, !PT ;  /* 0xffff0000302b7812 */ /* 0x000fe200078ec0ff */
[----:B------:R-:W-:Y:S01]  /*70e0*/  BSSY.RECONVERGENT B0, `(.L_x_114) ;  /* 0x000008e000007945 */ /* 0x000fe20003800200 */
[----:B------:R-:W-:Y:S02]  /*70f0*/  LOP3.LUT R42, R49, 0xffff0000, RZ, 0xc0, !PT ;  /* 0xffff0000312a7812 */ /* 0x000fe400078ec0ff */
[----:B------:R-:W-:Y:S02]  /*7100*/  LOP3.LUT R44, R50, 0xffff0000, RZ, 0xc0, !PT ;  /* 0xffff0000322c7812 */ /* 0x000fe400078ec0ff */
[----:B--2---:R-:W-:Y:S02]  /*7110*/  SHF.L.U32 R45, R59, 0x10, RZ ;  /* 0x000000103b2d7819 */ /* 0x004fe400000006ff */
[----:B------:R-:W-:Y:S02]  /*7120*/  ISETP.NE.AND P6, PT, R95, RZ, PT ;  /* 0x000000ff5f00720c */ /* 0x000fe40003fc5270 */
[----:B------:R-:W-:Y:S01]  /*7130*/  ISETP.NE.AND P0, PT, R94, RZ, PT ;  /* 0x000000ff5e00720c */ /* 0x000fe20003f05270 */
[----:B---3--:R-:W2:Y:S01]  /*7140*/  LDTM.16dp256bit.x8 R4, tmem[UR4+0x40] ;  /* 0x00004004000479ee */ /* 0x008ea200081a0000 */
[----:B------:R-:W-:Y:S09]  /*7150*/  MOV R63, UR46 ;  /* 0x0000002e003f7c02 */ /* 0x000ff20008000f00 */
[----:B------:R-:W-:Y:S02]  /*7160*/  @P6 LEA R63, R63, UR44, 0x3 ;  /* 0x0000002c3f3f6c11 */ /* 0x000fe4000f8e18ff */
[----:B-1----:R-:W-:Y:S02]  /*7170*/  @P6 SHF.L.U32 R108, R91, 0x1f, RZ ;  /* 0x0000001f5b6c6819 */ /* 0x002fe400000006ff */
[----:B------:R-:W-:Y:S02]  /*7180*/  @P6 IADD3 R102, PT, PT, R63, 0x60, RZ ;  /* 0x000000603f666810 */ /* 0x000fe40007ffe0ff */
[----:B------:R-:W-:Y:S02]  /*7190*/  LEA R63, R46, UR44, 0x3 ;  /* 0x0000002c2e3f7c11 */ /* 0x000fe4000f8e18ff */
[----:B----4-:R-:W-:Y:S01]  /*71a0*/  @P6 PRMT R102, R101, 0x654, R102 ;  /* 0x0000065465666816 */ /* 0x010fe20000000066 */
[C---:B--2---:R-:W-:Y:S01]  /*71b0*/  FMUL R0, R38.reuse, R4 ;  /* 0x0000000426007220 */ /* 0x044fe20000400000 */
[C---:B------:R-:W-:Y:S01]  /*71c0*/  FMUL R2, R38.reuse, R5 ;  /* 0x0000000526027220 */ /* 0x040fe20000400000 */
[C---:B------:R-:W-:Y:S01]  /*71d0*/  FMUL R3, R38.reuse, R6 ;  /* 0x0000000626037220 */ /* 0x040fe20000400000 */
[C---:B------:R-:W-:Y:S01]  /*71e0*/  FMUL R7, R38.reuse, R7 ;  /* 0x0000000726077220 */ /* 0x040fe20000400000 */
[----:B------:R-:W-:Y:S01]  /*71f0*/  FFMA R0, R41, R40, R0 ;  /* 0x0000002829007223 */ /* 0x000fe20000000000 */
[----:B------:R-:W-:Y:S01]  /*7200*/  SHF.L.U32 R40, R49, 0x10, RZ ;  /* 0x0000001031287819 */ /* 0x000fe200000006ff */
[----:B------:R-:W-:Y:S01]  /*7210*/  FFMA R2, R41, R43, R2 ;  /* 0x0000002b29027223 */ /* 0x000fe20000000002 */
[----:B------:R-:W-:Y:S01]  /*7220*/  SHF.L.U32 R43, R51, 0x10, RZ ;  /* 0x00000010332b7819 */ /* 0x000fe200000006ff */
[C---:B------:R-:W-:Y:S01]  /*7230*/  FMUL R4, R38.reuse, R8 ;  /* 0x0000000826047220 */ /* 0x040fe20000400000 */
[----:B------:R-:W-:Y:S01]  /*7240*/  FMUL R5, R38, R9 ;  /* 0x0000000926057220 */ /* 0x000fe20000400000 */
[C---:B------:R-:W-:Y:S01]  /*7250*/  FFMA R3, R41.reuse, R40, R3 ;  /* 0x0000002829037223 */ /* 0x040fe20000000003 */
[----:B------:R-:W-:Y:S01]  /*7260*/  SHF.L.U32 R40, R50, 0x10, RZ ;  /* 0x0000001032287819 */ /* 0x000fe200000006ff */
[----:B------:R-:W-:Y:S01]  /*7270*/  FFMA R7, R41, R42, R7 ;  /* 0x0000002a29077223 */ /* 0x000fe20000000007 */
[----:B------:R-:W-:Y:S01]  /*7280*/  LOP3.LUT R42, R51, 0xffff0000, RZ, 0xc0, !PT ;  /* 0xffff0000332a7812 */ /* 0x000fe200078ec0ff */
[----:B------:R-:W-:Y:S01]  /*7290*/  FMUL R6, R38, R10 ;  /* 0x0000000a26067220 */ /* 0x000fe20000400000 */
[----:B------:R-:W-:Y:S01]  /*72a0*/  F2FP.BF16.F32.PACK_AB R52, R2, R0 ;  /* 0x000000000234723e */ /* 0x000fe200000010ff */
        /* <DEDUP_REMOVED lines=18> */
[C---:B------:R-:W-:Y:S01]  /*73d0*/  LOP3.LUT R42, R58.reuse, 0xffff0000, RZ, 0xc0, !PT ;  /* 0xffff00003a2a7812 */ /* 0x040fe200078ec0ff */
[----:B------:R-:W-:Y:S01]  /*73e0*/  FFMA R10, R41, R43, R10 ;  /* 0x0000002b290a7223 */ /* 0x000fe2000000000a */
[----:B------:R-:W-:Y:S01]  /*73f0*/  SHF.L.U32 R43, R58, 0x10, RZ ;  /* 0x000000103a2b7819 */ /* 0x000fe200000006ff */
[C---:B------:R-:W-:Y:S01]  /*7400*/  FMUL R15, R38.reuse, R15 ;  /* 0x0000000f260f7220 */ /* 0x040fe20000400000 */
[----:B------:R-:W-:Y:S01]  /*7410*/  F2FP.BF16.F32.PACK_AB R68, R9, R8 ;  /* 0x000000080944723e */ /* 0x000fe200000010ff */
[C---:B------:R-:W-:Y:S01]  /*7420*/  FMUL R12, R38.reuse, R16 ;  /* 0x00000010260c7220 */ /* 0x040fe20000400000 */
[----:B------:R-:W-:Y:S01]  /*7430*/  FMUL R13, R38, R17 ;  /* 0x00000011260d7220 */ /* 0x000fe20000400000 */
[----:B------:R-:W-:Y:S01]  /*7440*/  FFMA R15, R41, R40, R15 ;  /* 0x00000028290f7223 */ /* 0x000fe2000000000f */
[----:B------:R-:W-:Y:S01]  /*7450*/  LOP3.LUT R40, R59, 0xffff0000, RZ, 0xc0, !PT ;  /* 0xffff00003b287812 */ /* 0x000fe200078ec0ff */
[----:B------:R-:W-:Y:S01]  /*7460*/  FFMA R12, R41, R43, R12 ;  /* 0x0000002b290c7223 */ /* 0x000fe2000000000c */
[----:B------:R-:W-:Y:S01]  /*7470*/  SHF.L.U32 R43, R64, 0x10, RZ ;  /* 0x00000010402b7819 */ /* 0x000fe200000006ff */
[----:B------:R-:W-:Y:S01]  /*7480*/  FMUL R14, R38, R18 ;  /* 0x00000012260e7220 */ /* 0x000fe20000400000 */
[----:B------:R-:W-:Y:S01]  /*7490*/  F2FP.BF16.F32.PACK_AB R69, R15, R10 ;  /* 0x0000000a0f45723e */ /* 0x000fe200000010ff */
[----:B------:R-:W-:Y:S01]  /*74a0*/  FFMA R13, R41, R42, R13 ;  /* 0x0000002a290d7223 */ /* 0x000fe2000000000d */
[----:B------:R-:W-:Y:S01]  /*74b0*/  LOP3.LUT R42, R64, 0xffff0000, RZ, 0xc0, !PT ;  /* 0xffff0000402a7812 */ /* 0x000fe200078ec0ff */
[C---:B------:R-:W-:Y:S01]  /*74c0*/  FMUL R19, R38.reuse, R19 ;  /* 0x0000001326137220 */ /* 0x040fe20000400000 */
[C---:B------:R-:W-:Y:S01]  /*74d0*/  FMUL R16, R38.reuse, R20 ;  /* 0x0000001426107220 */ /* 0x040fe20000400000 */
[C---:B------:R-:W-:Y:S01]  /*74e0*/  FMUL R17, R38.reuse, R21 ;  /* 0x0000001526117220 */ /* 0x040fe20000400000 */
[----:B------:R-:W-:Y:S01]  /*74f0*/  F2FP.BF16.F32.PACK_AB R70, R13, R12 ;  /* 0x0000000c0d46723e */ /* 0x000fe200000010ff */
[----:B------:R-:W-:Y:S01]  /*7500*/  FFMA R14, R41, R45, R14 ;  /* 0x0000002d290e7223 */ /* 0x000fe2000000000e */
[----:B------:R-:W-:Y:S01]  /*7510*/  SHF.L.U32 R45, R65, 0x10, RZ ;  /* 0x00000010412d7819 */ /* 0x000fe200000006ff */
[----:B------:R1:W-:Y:S01]  /*7520*/  STSM.16.M88.4 [R97+0x2400], R52 ;  /* 0x0024003461007844 */ /* 0x0003e20000000200 */
[----:B------:R-:W-:Y:S01]  /*7530*/  FFMA R19, R41, R40, R19 ;  /* 0x0000002829137223 */ /* 0x000fe20000000013 */
[----:B------:R-:W-:Y:S01]  /*7540*/  LOP3.LUT R40, R65, 0xffff0000, RZ, 0xc0, !PT ;  /* 0xffff000041287812 */ /* 0x000fe200078ec0ff */
[----:B------:R-:W-:Y:S01]  /*7550*/  FFMA R16, R41, R43, R16 ;  /* 0x0000002b29107223 */ /* 0x000fe20000000010 */
[----:B------:R-:W-:Y:S01]  /*7560*/  SHF.L.U32 R43, R67, 0x10, RZ ;  /* 0x00000010432b7819 */ /* 0x000fe200000006ff */
[----:B------:R-:W-:Y:S01]  /*7570*/  FMUL R18, R38, R22 ;  /* 0x0000001626127220 */ /* 0x000fe20000400000 */
[----:B------:R-:W-:Y:S01]  /*7580*/  F2FP.BF16.F32.PACK_AB R71, R19, R14 ;  /* 0x0000000e1347723e */ /* 0x000fe200000010ff */
[C---:B------:R-:W-:Y:S01]  /*7590*/  FFMA R17, R41.reuse, R42, R17 ;  /* 0x0000002a29117223 */ /* 0x040fe20000000011 */
[----:B------:R-:W-:Y:S01]  /*75a0*/  SHF.L.U32 R42, R66, 0x10, RZ ;  /* 0x00000010422a7819 */ /* 0x000fe200000006ff */
[C---:B------:R-:W-:Y:S01]  /*75b0*/  FMUL R23, R38.reuse, R23 ;  /* 0x0000001726177220 */ /* 0x040fe20000400000 */
[----:B------:R-:W-:Y:S01]  /*75c0*/  FMUL R20, R38, R24 ;  /* 0x0000001826147220 */ /* 0x000fe20000400000 */
[----:B------:R-:W-:Y:S01]  /*75d0*/  FFMA R18, R41, R45, R18 ;  /* 0x0000002d29127223 */ /* 0x000fe20000000012 */
[----:B------:R-:W-:Y:S01]  /*75e0*/  SHF.L.U32 R45, R75, 0x10, RZ ;  /* 0x000000104b2d7819 */ /* 0x000fe200000006ff */
[C---:B------:R-:W-:Y:S01]  /*75f0*/  FFMA R23, R41.reuse, R40, R23 ;  /* 0x0000002829177223 */ /* 0x040fe20000000017 */
[----:B------:R-:W-:Y:S01]  /*7600*/  LOP3.LUT R40, R66, 0xffff0000, RZ, 0xc0, !PT ;  /* 0xffff000042287812 */ /* 0x000fe200078ec0ff */
[----:B------:R-:W-:Y:S01]  /*7610*/  FFMA R20, R41, R42, R20 ;  /* 0x0000002a29147223 */ /* 0x000fe20000000014 */
[----:B------:R-:W-:Y:S01]  /*7620*/  LOP3.LUT R42, R67, 0xffff0000, RZ, 0xc0, !PT ;  /* 0xffff0000432a7812 */ /* 0x000fe200078ec0ff */
[C---:B------:R-:W-:Y:S01]  /*7630*/  FMUL R21, R38.reuse, R25 ;  /* 0x0000001926157220 */ /* 0x040fe20000400000 */
[C---:B------:R-:W-:Y:S01]  /*7640*/  FMUL R22, R38.reuse, R26 ;  /* 0x0000001a26167220 */ /* 0x040fe20000400000 */
[C---:B------:R-:W-:Y:S01]  /*7650*/  FMUL R27, R38.reuse, R27 ;  /* 0x0000001b261b7220 */ /* 0x040fe20000400000 */
[----:B------:R-:W-:Y:S01]  /*7660*/  FMUL R24, R38, R28 ;  /* 0x0000001c26187220 */ /* 0x000fe20000400000 */
[C---:B------:R-:W-:Y:S01]  /*7670*/  FFMA R21, R41.reuse, R40, R21 ;  /* 0x0000002829157223 */ /* 0x040fe20000000015 */
[C---:B------:R-:W-:Y:S01]  /*7680*/  SHF.L.U32 R40, R72.reuse, 0x10, RZ ;  /* 0x0000001048287819 */ /* 0x040fe200000006ff */
[----:B------:R-:W-:Y:S01]  /*7690*/  FFMA R22, R41, R43, R22 ;  /* 0x0000002b29167223 */ /* 0x000fe20000000016 */
[----:B------:R-:W-:Y:S01]  /*76a0*/  SHF.L.U32 R43, R73, 0x10, RZ ;  /* 0x00000010492b7819 */ /* 0x000fe200000006ff */
[----:B------:R2:W-:Y:S01]  /*76b0*/  STSM.16.M88.4 [R96+0x2400], R68 ;  /* 0x0024004460007844 */ /* 0x0005e20000000200 */
[C---:B------:R-:W-:Y:S01]  /*76c0*/  FFMA R27, R41.reuse, R42, R27 ;  /* 0x0000002a291b7223 */ /* 0x040fe2000000001b */
[----:B------:R-:W-:Y:S01]  /*76d0*/  LOP3.LUT R42, R72, 0xffff0000, RZ, 0xc0, !PT ;  /* 0xffff0000482a7812 */ /* 0x000fe200078ec0ff */
[C---:B------:R-:W-:Y:S01]  /*76e0*/  FMUL R25, R38.reuse, R29 ;  /* 0x0000001d26197220 */ /* 0x040fe20000400000 */
[C---:B------:R-:W-:Y:S01]  /*76f0*/  FMUL R26, R38.reuse, R30 ;  /* 0x0000001e261a7220 */ /* 0x040fe20000400000 */
[----:B------:R-:W-:Y:S01]  /*7700*/  FFMA R24, R41, R40, R24 ;  /* 0x0000002829187223 */ /* 0x000fe20000000018 */
[----:B------:R-:W-:Y:S01]  /*7710*/  LOP3.LUT R40, R73, 0xffff0000, RZ, 0xc0, !PT ;  /* 0xffff000049287812 */ /* 0x000fe200078ec0ff */
[C---:B------:R-:W-:Y:S01]  /*7720*/  FFMA R25, R41.reuse, R42, R25 ;  /* 0x0000002a29197223 */ /* 0x040fe20000000019 */
[C---:B------:R-:W-:Y:S01]  /*7730*/  FFMA R26, R41.reuse, R43, R26 ;  /* 0x0000002b291a7223 */ /* 0x040fe2000000001a */
[----:B------:R-:W-:Y:S01]  /*7740*/  FMUL R31, R38, R31 ;  /* 0x0000001f261f7220 */ /* 0x000fe20000400000 */
[----:B------:R-:W-:Y:S01]  /*7750*/  SHF.L.U32 R43, R74, 0x10, RZ ;  /* 0x000000104a2b7819 */ /* 0x000fe200000006ff */
[----:B------:R-:W-:Y:S01]  /*7760*/  FMUL R28, R38, R32 ;  /* 0x00000020261c7220 */ /* 0x000fe20000400000 */
[----:B------:R-:W-:Y:S01]  /*7770*/  LOP3.LUT R42, R74, 0xffff0000, RZ, 0xc0, !PT ;  /* 0xffff00004a2a7812 */ /* 0x000fe200078ec0ff */
[C---:B------:R-:W-:Y:S01]  /*7780*/  FMUL R29, R38.reuse, R33 ;  /* 0x00000021261d7220 */ /* 0x040fe20000400000 */
[C---:B------:R-:W-:Y:S01]  /*7790*/  FMUL R30, R38.reuse, R34 ;  /* 0x00000022261e7220 */ /* 0x040fe20000400000 */
[C---:B------:R-:W-:Y:S01]  /*77a0*/  FFMA R31, R41.reuse, R40, R31 ;  /* 0x00000028291f7223 */ /* 0x040fe2000000001f */
[----:B------:R-:W-:Y:S01]  /*77b0*/  FMUL R35, R38, R35 ;  /* 0x0000002326237220 */ /* 0x000fe20000400000 */
[C---:B------:R-:W-:Y:S01]  /*77c0*/  FFMA R28, R41.reuse, R43, R28 ;  /* 0x0000002b291c7223 */ /* 0x040fe2000000001c */
[C---:B------:R-:W-:Y:S01]  /*77d0*/  FFMA R29, R41.reuse, R42, R29 ;  /* 0x0000002a291d7223 */ /* 0x040fe2000000001d */
[C---:B------:R-:W-:Y:S01]  /*77e0*/  FFMA R30, R41.reuse, R45, R30 ;  /* 0x0000002d291e7223 */ /* 0x040fe2000000001e */
[----:B------:R-:W-:Y:S01]  /*77f0*/  FFMA R35, R41, R44, R35 ;  /* 0x0000002c29237223 */ /* 0x000fe20000000023 */
[----:B-1----:R-:W-:Y:S02]  /*7800*/  F2FP.BF16.F32.PACK_AB R52, R17, R16 ;  /* 0x000000101134723e */ /* 0x002fe400000010ff */
[----:B------:R-:W-:Y:S02]  /*7810*/  F2FP.BF16.F32.PACK_AB R53, R23, R18 ;  /* 0x000000121735723e */ /* 0x000fe400000010ff */
[----:B------:R-:W-:Y:S02]  /*7820*/  F2FP.BF16.F32.PACK_AB R54, R21, R20 ;  /* 0x000000141536723e */ /* 0x000fe400000010ff */
[----:B------:R-:W-:Y:S02]  /*7830*/  F2FP.BF16.F32.PACK_AB R55, R27, R22 ;  /* 0x000000161b37723e */ /* 0x000fe400000010ff */
[----:B------:R-:W-:Y:S02]  /*7840*/  F2FP.BF16.F32.PACK_AB R104, R25, R24 ;  /* 0x000000181968723e */ /* 0x000fe400000010ff */
[----:B------:R-:W-:Y:S01]  /*7850*/  F2FP.BF16.F32.PACK_AB R105, R31, R26 ;  /* 0x0000001a1f69723e */ /* 0x000fe200000010ff */
[----:B------:R2:W-:Y:S01]  /*7860*/  STSM.16.M88.4 [R99+0x2000], R52 ;  /* 0x0020003463007844 */ /* 0x0005e20000000200 */
[----:B------:R-:W-:Y:S02]  /*7870*/  F2FP.BF16.F32.PACK_AB R106, R29, R28 ;  /* 0x0000001c1d6a723e */ /* 0x000fe400000010ff */
[----:B------:R-:W-:Y:S05]  /*7880*/  F2FP.BF16.F32.PACK_AB R107, R35, R30 ;  /* 0x0000001e236b723e */ /* 0x000fea00000010ff */
[----:B------:R2:W-:Y:S01]  /*7890*/  STSM.16.M88.4 [R100+0x2000], R104 ;  /* 0x0020006864007844 */ /* 0x0005e20000000200 */
[----:B------:R-:W-:Y:S01]  /*78a0*/  @!PT LDS RZ, [RZ] ;  /* 0x00000000fffff984 */ /* 0x000fe20000000800 */
[----:B------:R-:W-:Y:S01]  /*78b0*/  @!PT LDS RZ, [RZ] ;  /* 0x00000000fffff984 */ /* 0x000fe20000000800 */
[----:B------:R-:W-:Y:S01]  /*78c0*/  @!PT LDS RZ, [RZ] ;  /* 0x00000000fffff984 */ /* 0x000fe20000000800 */
[----:B------:R-:W-:Y:S01]  /*78d0*/  @!PT LDS RZ, [RZ] ;  /* 0x00000000fffff984 */ /* 0x000fe20000000800 */
[----:B------:R1:W-:Y:S07]  /*78e0*/  MEMBAR.ALL.CTA ;  /* 0x0000000000007992 */ /* 0x0003ee0000008000 */
[----:B-1----:R-:W1:Y:S02]  /*78f0*/  FENCE.VIEW.ASYNC.S ;  /* 0x00000000000073c6 */ /* 0x002e640000000000 */
[----:B-1----:R-:W-:Y:S06]  /*7900*/  BAR.SYNC.DEFER_BLOCKING 0x1, 0x80 ;  /* 0x0042000000007b1d */ /* 0x002fec0000010000 */
[----:B------:R-:W-:Y:S05]  /*7910*/  @P0 BRA `(.L_x_115) ;  /* 0x0000000000280947 */ /* 0x000fea0003800000 */
[----:B------:R-:W1:Y:S01]  /*7920*/  LDCU.64 UR6, c[0x0][0x348] ;  /* 0x00006900ff0677ac */ /* 0x000e620008000a00 */
[----:B------:R-:W-:Y:S02]  /*7930*/  UIADD3 UR9, UPT, UPT, UR49, 0x40, URZ ;  /* 0x0000004031097890 */ /* 0x000fe4000fffe0ff */
[----:B------:R-:W-:Y:S01]  /*7940*/  UIADD3 UR8, UPT, UPT, UR44, 0x2400, URZ ;  /* 0x000024002c087890 */ /* 0x000fe2000fffe0ff */
[----:B------:R-:W-:Y:S01]  /*7950*/  UMOV UR10, UR50 ;  /* 0x00000032000a7c82 */ /* 0x000fe20008000000 */
[----:B------:R-:W-:Y:S01]  /*7960*/  UMOV UR11, UR36 ;  /* 0x00000024000b7c82 */ /* 0x000fe20008000000 */
[----:B-1----:R-:W-:Y:S04]  /*7970*/  UIADD3 UR4, UP0, UPT, UR6, 0x680, URZ ;  /* 0x0000068006047890 */ /* 0x002fe8000ff1e0ff */
[----:B------:R-:W-:Y:S09]  /*7980*/  UIADD3.X UR5, UPT, UPT, URZ, UR7, URZ, UP0, !UPT ;  /* 0x00000007ff057290 */ /* 0x000ff200087fe4ff */
[----:B------:R1:W-:Y:S01]  /*7990*/  UTMASTG.3D [UR8], [UR4] ;  /* 0x00000008040073b5 */ /* 0x0003e20008010000 */
[----:B------:R0:W-:Y:S01]  /*79a0*/  UTMACMDFLUSH ;  /* 0x00000000000079b7 */ /* 0x0001e20000000000 */
[----:B-1----:R-:W-:Y:S04]  /*79b0*/  DEPBAR.LE SB0, 0x1 ;  /* 0x000080400000791a */ /* 0x002fe80000000000 */
.L_x_115:
[----:B------:R-:W-:Y:S05]  /*79c0*/  BSYNC.RECONVERGENT B0 ;  /* 0x0000000000007941 */ /* 0x000fea0003800200 */
.L_x_114:
[----:B------:R-:W-:Y:S01]  /*79d0*/  BAR.SYNC.DEFER_BLOCKING 0x1, 0x80 ;  /* 0x0042000000007b1d */ /* 0x000fe20000010000 */
[----:B------:R-:W-:Y:S04]  /*79e0*/  UIADD3 UR4, UPT, UPT, UR46, 0x1, URZ ;  /* 0x000000012e047890 */ /* 0x000fe8000fffe0ff */
[----:B------:R-:W-:Y:S04]  /*79f0*/  UISETP.NE.AND UP0, UPT, UR4, 0x4, UPT ;  /* 0x000000040400788c */ /* 0x000fe8000bf05270 */
[----:B------:R-:W-:Y:S01]  /*7a00*/  USEL UR45, UR4, URZ, UP0 ;  /* 0x000000ff042d7287 */ /* 0x000fe20008000000 */
[----:B------:R1:W-:Y:S01]  /*7a10*/  @P6 SYNCS.ARRIVE.TRANS64.RED.A1T0 RZ, [R102+URZ], RZ ;  /* 0x000000ff66ff69a7 */ /* 0x0003e200081004ff */
[----:B------:R-:W-:Y:S01]  /*7a20*/  BSSY B1, `(.L_x_116) ;  /* 0x0000018000017945 */ /* 0x000fe20003800000 */
[----:B------:R-:W3:Y:S02]  /*7a30*/  @P6 SYNCS.PHASECHK.TRANS64.TRYWAIT P0, [R63+URZ+0x40], R108 ;  /* 0x0000406c3f0065a7 */ /* 0x000ee400080011ff */
[----:B---3--:R-:W-:Y:S01]  /*7a40*/  @P6 SEL R60, RZ, 0x1, !P0 ;  /* 0x00000001ff3c6807 */ /* 0x008fe20004000000 */
[----:B-1----:R-:W-:Y:S06]  /*7a50*/  @!P6 BRA `(.L_x_117) ;  /* 0x000000000050e947 */ /* 0x002fec0003800000 */
        /* <DEDUP_REMOVED lines=8> */
[----:B------:R-:W-:Y:S04]  /*7ae0*/  SHF.L.U32 R4, R91, 0x1f, RZ ;  /* 0x0000001f5b047819 */ /* 0x000fe800000006ff */
[----:B------:R-:W1:Y:S02]  /*7af0*/  SYNCS.PHASECHK.TRANS64.TRYWAIT P0, [R63+URZ+0x40], R4 ;  /* 0x000040043f0075a7 */ /* 0x000e6400080011ff */
[----:B-1----:R-:W-:Y:S05]  /*7b00*/  @!P0 BRA `(.L_x_120) ;  /* 0x0000002400848947 */ /* 0x002fea0003800000 */
.L_x_119:
[----:B------:R-:W-:Y:S05]  /*7b10*/  BSYNC B0 ;  /* 0x0000000000007941 */ /* 0x000fea0003800000 */
.L_x_118:
[----:B------:R-:W-:Y:S02]  /*7b20*/  ISETP.NE.AND P0, PT, R61, RZ, PT ;  /* 0x000000ff3d00720c */ /* 0x000fe40003f05270 */
[----:B------:R-:W-:Y:S11]  /*7b30*/  IADD3 R46, PT, PT, R46, 0x1, RZ ;  /* 0x000000012e2e7810 */ /* 0x000ff60007ffe0ff */
[----:B-1----:R-:W-:Y:S01]  /*7b40*/  @P0 IMAD.IADD R4, R92, 0x1, R3 ;  /* 0x000000015c040824 */ /* 0x002fe200078e0203 */
[----:B------:R-:W-:Y:S05]  /*7b50*/  @P0 WARPSYNC.ALL ;  /* 0x0000000000000948 */ /* 0x000fea0003800000 */
[----:B------:R1:W3:Y:S04]  /*7b60*/  @P0 LDSM.16.M88.4 R48, [R2+UR44+0x400] ;  /* 0x0004002c0230083b */ /* 0x0002e80008000200 */
[----:B------:R1:W4:Y:S04]  /*7b70*/  @P0 LDSM.16.M88.4 R56, [R0+0x400] ;  /* 0x000400000038083b */ /* 0x0003280000000200 */
[----:B------:R1:W1:Y:S04]  /*7b80*/  @P0 LDSM.16.M88.4 R64, [R3+0x400] ;  /* 0x000400000340083b */ /* 0x0002680000000200 */
[----:B------:R1:W1:Y:S02]  /*7b90*/  @P0 LDSM.16.M88.4 R72, [R4+0x400] ;  /* 0x000400000448083b */ /* 0x0002640000000200 */
.L_x_117:
[----:B------:R-:W-:Y:S05]  /*7ba0*/  BSYNC B1 ;  /* 0x0000000000017941 */ /* 0x000fea0003800000 */
.L_x_116:
[----:B-1----:R-:W-:Y:S05]  /*7bb0*/  VIADD R3, R39, 0x80 ;  /* 0x0000008027037836 */ /* 0x002fea0000000000 */
[----:B------:R-:W-:Y:S04]  /*7bc0*/  SHF.R.U32.HI R3, RZ, 0x15, R3 ;  /* 0x00000015ff037819 */ /* 0x000fe80000011603 */
[----:B------:R-:W-:Y:S11]  /*7bd0*/  LOP3.LUT P0, RZ, R3, 0x3, R82, 0x48, !PT ;  /* 0x0000000303ff7812 */ /* 0x000ff60007804852 */
[----:B------:R-:W-:Y:S02]  /*7be0*/  @!UPT UIADD3 URZ, UPT, UPT, URZ, URZ, URZ ;  /* 0x000000fffffff290 */ /* 0x000fe4000fffe0ff */
[----:B------:R-:W-:Y:S05]  /*7bf0*/  @!P0 BRA `(.L_x_121) ;  /* 0x0000000000408947 */ /* 0x000fea0003800000 */
[----:B------:R-:W1:Y:S01]  /*7c00*/  LDCU.64 UR8, c[0x4][0x70] ;  /* 0x01000e00ff0877ac */ /* 0x000e620008000a00 */
[----:B------:R-:W-:Y:S01]  /*7c10*/  MOV R3, 0x0 ;  /* 0x0000000000037802 */ /* 0x000fe20000000f00 */
[----:B------:R-:W-:Y:S02]  /*7c20*/  HFMA2 R12, -RZ, RZ, 0, 5.9604644775390625e-08 ;  /* 0x00000001ff0c7431 */ /* 0x000fe400000001ff */
[----:B------:R-:W-:Y:S02]  /*7c30*/  IMAD.MOV.U32 R8, RZ, RZ, 0x192 ;  /* 0x00000192ff087424 */ /* 0x000fe400078e00ff */
[----:B------:R-:W-:Y:S01]  /*7c40*/  IMAD.MOV.U32 R13, RZ, RZ, RZ ;  /* 0x000000ffff0d7224 */ /* 0x000fe200078e00ff */
[----:B------:R-:W5:Y:S01]  /*7c50*/  LDCU.64 UR6, c[0x4][0x78] ;  /* 0x01000f00ff0677ac */ /* 0x000f620008000a00 */
[----:B------:R-:W2:Y:S01]  /*7c60*/  LDC.64 R2, c[0x4][R3] ;  /* 0x0100000003027b82 */ /* 0x000ea20000000a00 */
[----:B------:R-:W3:Y:S01]  /*7c70*/  LDCU.64 UR4, c[0x4][0x10] ;  /* 0x01000200ff0477ac */ /* 0x000ee20008000a00 */
[----:B-1----:R-:W-:Y:S01]  /*7c80*/  MOV R5, UR9 ;  /* 0x0000000900057c02 */ /* 0x002fe20008000f00 */
[----:B------:R-:W-:Y:S01]  /*7c90*/  IMAD.U32 R4, RZ, RZ, UR8 ;  /* 0x00000008ff047e24 */ /* 0x000fe2000f8e00ff */
[----:B-----5:R-:W-:Y:S01]  /*7ca0*/  MOV R7, UR7 ;  /* 0x0000000700077c02 */ /* 0x020fe20008000f00 */
[----:B------:R-:W-:Y:S01]  /*7cb0*/  IMAD.U32 R6, RZ, RZ, UR6 ;  /* 0x00000006ff067e24 */ /* 0x000fe2000f8e00ff */
[----:B---3--:R-:W-:Y:S01]  /*7cc0*/  MOV R11, UR5 ;  /* 0x00000005000b7c02 */ /* 0x008fe20008000f00 */
[----:B------:R-:W-:Y:S02]  /*7cd0*/  IMAD.U32 R10, RZ, RZ, UR4 ;  /* 0x00000004ff0a7e24 */ /* 0x000fe4000f8e00ff */
[----:B------:R-:W-:Y:S07]  /*7ce0*/  LEPC R20, `(.L_x_121) ;  /* 0x000000001014794e */ /* 0x000fee0000000000 */
[----:B--2-4-:R-:W-:Y:S05]  /*7cf0*/  CALL.ABS.NOINC R2 ;  /* 0x0000000002007343 */ /* 0x014fea0003c00000 */
.L_x_121:
[C---:B---3--:R-:W-:Y:S01]  /*7d00*/  SHF.L.U32 R40, R48.reuse, 0x10, RZ ;  /* 0x0000001030287819 */ /* 0x048fe200000006ff */
[----:B------:R-:W-:Y:S05]  /*7d10*/  WARPSYNC.ALL ;  /* 0x0000000000007948 */ /* 0x000fea0003800000 */
[----:B------:R-:W-:Y:S01]  /*7d20*/  R2UR UR4, R39 ;  /* 0x00000000270472ca */ /* 0x000fe200000e0000 */
[----:B------:R-:W-:Y:S01]  /*7d30*/  BSSY.RECONVERGENT B0, `(.L_x_122) ;  /* 0x000008f000007945 */ /* 0x000fe20003800200 */
[----:B------:R-:W-:Y:S02]  /*7d40*/  LOP3.LUT R43, R48, 0xffff0000, RZ, 0xc0, !PT ;  /* 0xffff0000302b7812 */ /* 0x000fe400078ec0ff */
[----:B------:R-:W-:Y:S02]  /*7d50*/  SHF.L.U32 R42, R49, 0x10, RZ ;  /* 0x00000010312a7819 */ /* 0x000fe400000006ff */
[C---:B------:R-:W-:Y:S02]  /*7d60*/  SHF.L.U32 R45, R51.reuse, 0x10, RZ ;  /* 0x00000010332d7819 */ /* 0x040fe400000006ff */
[----:B------:R-:W-:Y:S02]  /*7d70*/  LOP3.LUT R44, R51, 0xffff0000, RZ, 0xc0, !PT ;  /* 0xffff0000332c7812 */ /* 0x000fe400078ec0ff */
[----:B------:R-:W-:Y:S02]  /*7d80*/  ISETP.NE.AND P6, PT, R95, RZ, PT ;  /* 0x000000ff5f00720c */ /* 0x000fe40003fc5270 */
[----:B------:R-:W-:Y:S01]  /*7d90*/  ISETP.NE.AND P0, PT, R94, RZ, PT ;  /* 0x000000ff5e00720c */ /* 0x000fe20003f05270 */
[----:B------:R-:W1:Y:S01]  /*7da0*/  LDTM.16dp256bit.x8 R4, tmem[UR4+0x80] ;  /* 0x00008004000479ee */ /* 0x000e6200081a0000 */
[----:B------:R-:W-:Y:S02]  /*7db0*/  MOV R63, UR45 ;  /* 0x0000002d003f7c02 */ /* 0x000fe40008000f00 */
[----:B------:R-:W-:Y:S07]  /*7dc0*/  LEA R108, R46, UR44, 0x3 ;  /* 0x0000002c2e6c7c11 */ /* 0x000fee000f8e18ff */
[----:B------:R-:W-:Y:S04]  /*7dd0*/  @P6 LEA R63, R63, UR44, 0x3 ;  /* 0x0000002c3f3f6c11 */ /* 0x000fe8000f8e18ff */
[----:B------:R-:W-:Y:S02]  /*7de0*/  @P6 IADD3 R102, PT, PT, R63, 0x60, RZ ;  /* 0x000000603f666810 */ /* 0x000fe40007ffe0ff */
[----:B------:R-:W-:Y:S02]  /*7df0*/  @P6 SHF.L.U32 R63, R91, 0x1f, RZ ;  /* 0x0000001f5b3f6819 */ /* 0x000fe400000006ff */
[----:B------:R-:W-:Y:S01]  /*7e00*/  @P6 PRMT R102, R101, 0x654, R102 ;  /* 0x0000065465666816 */ /* 0x000fe20000000066 */
[C---:B-1----:R-:W-:Y:S01]  /*7e10*/  FMUL R0, R38.reuse, R4 ;  /* 0x0000000426007220 */ /* 0x042fe20000400000 */
[C---:B------:R-:W-:Y:S01]  /*7e20*/  FMUL R2, R38.reuse, R5 ;  /* 0x0000000526027220 */ /* 0x040fe20000400000 */
[C---:B------:R-:W-:Y:S01]  /*7e30*/  FMUL R3, R38.reuse, R6 ;  /* 0x0000000626037220 */ /* 0x040fe20000400000 */
        /* <DEDUP_REMOVED lines=8> */
[----:B--2---:R-:W-:Y:S01]  /*7ec0*/  F2FP.BF16.F32.PACK_AB R68, R2, R0 ;  /* 0x000000000244723e */ /* 0x004fe200000010ff */
[----:B------:R-:W-:Y:S01]  /*7ed0*/  FMUL R5, R38, R9 ;  /* 0x0000000926057220 */ /* 0x000fe20000400000 */
[C---:B------:R-:W-:Y:S01]  /*7ee0*/  FFMA R7, R41.reuse, R40, R7 ;  /* 0x0000002829077223 */ /* 0x040fe20000000007 */
[----:B----4-:R-:W-:Y:S01]  /*7ef0*/  SHF.L.U32 R40, R56, 0x10, RZ ;  /* 0x0000001038287819 */ /* 0x010fe200000006ff */
[C---:B------:R-:W-:Y:S01]  /*7f00*/  FMUL R6, R38.reuse, R10 ;  /* 0x0000000a26067220 */ /* 0x040fe20000400000 */
[C---:B------:R-:W-:Y:S01]  /*7f10*/  FMUL R11, R38.reuse, R11 ;  /* 0x0000000b260b7220 */ /* 0x040fe20000400000 */
[----:B------:R-:W-:Y:S01]  /*7f20*/  FFMA R4, R41, R43, R4 ;  /* 0x0000002b29047223 */ /* 0x000fe20000000004 */
[----:B------:R-:W-:Y:S01]  /*7f30*/  SHF.L.U32 R43, R57, 0x10, RZ ;  /* 0x00000010392b7819 */ /* 0x000fe200000006ff */
[----:B------:R-:W-:Y:S01]  /*7f40*/  FMUL R8, R38, R12 ;  /* 0x0000000c26087220 */ /* 0x000fe20000400000 */
[----:B------:R-:W-:Y:S01]  /*7f50*/  F2FP.BF16.F32.PACK_AB R69, R7, R3 ;  /* 0x000000030745723e */ /* 0x000fe200000010ff */
[C---:B------:R-:W-:Y:S01]  /*7f60*/  FFMA R5, R41.reuse, R42, R5 ;  /* 0x0000002a29057223 */ /* 0x040fe20000000005 */
[----:B------:R-:W-:Y:S01]  /*7f70*/  LOP3.LUT R42, R56, 0xffff0000, RZ, 0xc0, !PT ;  /* 0xffff0000382a7812 */ /* 0x000fe200078ec0ff */
[----:B------:R-:W-:Y:S01]  /*7f80*/  FFMA R6, R41, R45, R6 ;  /* 0x0000002d29067223 */ /* 0x000fe20000000006 */
[----:B------:R-:W-:Y:S01]  /*7f90*/  SHF.L.U32 R45, R65, 0x10, RZ ;  /* 0x00000010412d7819 */ /* 0x000fe200000006ff */
[----:B------:R-:W-:Y:S01]  /*7fa0*/  FFMA R11, R41, R44, R11 ;  /* 0x0000002c290b7223 */ /* 0x000fe2000000000b */
[----:B------:R-:W-:Y:S01]  /*7fb0*/  F2FP.BF16.F32.PACK_AB R70, R5, R4 ;  /* 0x000000040546723e */ /* 0x000fe200000010ff */
[----:B------:R-:W-:Y:S01]  /*7fc0*/  FFMA R8, R41, R40, R8 ;  /* 0x0000002829087223 */ /* 0x000fe20000000008 */
[----:B------:R-:W-:Y:S01]  /*7fd0*/  LOP3.LUT R40, R57, 0xffff0000, RZ, 0xc0, !PT ;  /* 0xffff000039287812 */ /* 0x000fe200078ec0ff */
[C---:B------:R-:W-:Y:S01]  /*7fe0*/  FMUL R9, R38.reuse, R13 ;  /* 0x0000000d26097220 */ /* 0x040fe20000400000 */
[----:B------:R-:W-:Y:S01]  /*7ff0*/  F2FP.BF16.F32.PACK_AB R71, R11, R6 ;  /* 0x000000060b47723e */ /* 0x000fe200000010ff */
[C---:B------:R-:W-:Y:S01]  /*8000*/  FMUL R10, R38.reuse, R14 ;  /* 0x0000000e260a7220 */ /* 0x040fe20000400000 */
[----:B------:R-:W-:Y:S01]  /*8010*/  LOP3.LUT R44, R75, 0xffff0000, RZ, 0xc0, !PT ;  /* 0xffff00004b2c7812 */ /* 0x000fe200078ec0ff */
[----:B------:R-:W-:Y:S01]  /*8020*/  FMUL R15, R38, R15 ;  /* 0x0000000f260f7220 */ /* 0x000fe20000400000 */
        /* <DEDUP_REMOVED lines=8> */
[----:B------:R-:W-:Y:S01]  /*80b0*/  FMUL R13, R38, R17 ;  /* 0x00000011260d7220 */ /* 0x000fe20000400000 */
[----:B------:R-:W-:Y:S01]  /*80c0*/  F2FP.BF16.F32.PACK_AB R53, R15, R10 ;  /* 0x0000000a0f35723e */ /* 0x000fe200000010ff */
[C---:B------:R-:W-:Y:S01]  /*80d0*/  FFMA R12, R41.reuse, R42, R12 ;  /* 0x0000002a290c7223 */ /* 0x040fe2000000000c */
[----:B------:R-:W-:Y:S01]  /*80e0*/  LOP3.LUT R42, R64, 0xffff0000, RZ, 0xc0, !PT ;  /* 0xffff0000402a7812 */ /* 0x000fe200078ec0ff */
[C---:B------:R-:W-:Y:S01]  /*80f0*/  FMUL R14, R38.reuse, R18 ;  /* 0x00000012260e7220 */ /* 0x040fe20000400000 */
[----:B------:R-:W-:Y:S01]  /*8100*/  FFMA R13, R41, R40, R13 ;  /* 0x00000028290d7223 */ /* 0x000fe2000000000d */
[----:B------:R-:W-:Y:S01]  /*8110*/  LOP3.LUT R40, R59, 0xffff0000, RZ, 0xc0, !PT ;  /* 0xffff00003b287812 */ /* 0x000fe200078ec0ff */
[----:B------:R-:W-:Y:S01]  /*8120*/  FMUL R19, R38, R19 ;  /* 0x0000001326137220 */ /* 0x000fe20000400000 */
[----:B------:R-:W-:Y:S01]  /*8130*/  FFMA R14, R41, R43, R14 ;  /* 0x0000002b290e7223 */ /* 0x000fe2000000000e */
[----:B------:R-:W-:Y:S01]  /*8140*/  SHF.L.U32 R43, R64, 0x10, RZ ;  /* 0x00000010402b7819 */ /* 0x000fe200000006ff */
[C---:B------:R-:W-:Y:S01]  /*8150*/  FMUL R16, R38.reuse, R20 ;  /* 0x0000001426107220 */ /* 0x040fe20000400000 */
[----:B------:R-:W-:Y:S01]  /*8160*/  F2FP.BF16.F32.PACK_AB R54, R13, R12 ;  /* 0x0000000c0d36723e */ /* 0x000fe200000010ff */
[----:B------:R1:W-:Y:S01]  /*8170*/  STSM.16.M88.4 [R97+0x4400], R68 ;  /* 0x0044004461007844 */ /* 0x0003e20000000200 */
        /* <DEDUP_REMOVED lines=24> */
[----:B------:R2:W-:Y:S01]  /*8300*/  STSM.16.M88.4 [R96+0x4400], R52 ;  /* 0x0044003460007844 */ /* 0x0005e20000000200 */
[----:B------:R-:W-:Y:S01]  /*8310*/  FFMA R27, R41, R42, R27 ;  /* 0x0000002a291b7223 */ /* 0x000fe2000000001b */
[----:B------:R-:W-:Y:S01]  /*8320*/  LOP3.LUT R42, R72, 0xffff0000, RZ, 0xc0, !PT ;  /* 0xffff0000482a7812 */ /* 0x000fe200078ec0ff */
[C---:B------:R-:W-:Y:S01]  /*8330*/  FMUL R24, R38.reuse, R28 ;  /* 0x0000001c26187220 */ /* 0x040fe20000400000 */
[C---:B------:R-:W-:Y:S01]  /*8340*/  FMUL R25, R38.reuse, R29 ;  /* 0x0000001d26197220 */ /* 0x040fe20000400000 */
[C---:B------:R-:W-:Y:S01]  /*8350*/  FMUL R26, R38.reuse, R30 ;  /* 0x0000001e261a7220 */ /* 0x040fe20000400000 */
[----:B-1----:R-:W-:Y:S01]  /*8360*/  F2FP.BF16.F32.PACK_AB R68, R17, R16 ;  /* 0x000000101144723e */ /* 0x002fe200000010ff */
[C---:B------:R-:W-:Y:S01]  /*8370*/  FFMA R24, R41.reuse, R40, R24 ;  /* 0x0000002829187223 */ /* 0x040fe20000000018 */
[C---:B------:R-:W-:Y:S01]  /*8380*/  FFMA R25, R41.reuse, R42, R25 ;  /* 0x0000002a29197223 */ /* 0x040fe20000000019 */
[----:B------:R-:W-:Y:S01]  /*8390*/  FFMA R26, R41, R43, R26 ;  /* 0x0000002b291a7223 */ /* 0x000fe2000000001a */
[----:B------:R-:W-:Y:S01]  /*83a0*/  LOP3.LUT R40, R73, 0xffff0000, RZ, 0xc0, !PT ;  /* 0xffff000049287812 */ /* 0x000fe200078ec0ff */
        /* <DEDUP_REMOVED lines=39> */
.L_x_123:
[----:B------:R-:W-:Y:S05]  /*8620*/  BSYNC.RECONVERGENT B0 ;  /* 0x0000000000007941 */ /* 0x000fea0003800200 */
.L_x_122:
        /* <DEDUP_REMOVED lines=20> */
.L_x_127:
[----:B------:R-:W-:Y:S05]  /*8770*/  BSYNC B0 ;  /* 0x0000000000007941 */ /* 0x000fea0003800000 */
.L_x_126:
[----:B------:R-:W-:Y:S11]  /*8780*/  ISETP.NE.AND P0, PT, R61, RZ, PT ;  /* 0x000000ff3d00720c */ /* 0x000ff60003f05270 */
[----:B------:R-:W-:Y:S02]  /*8790*/  @!UPT UIADD3 URZ, UPT, UPT, URZ, URZ, URZ ;  /* 0x000000fffffff290 */ /* 0x000fe4000fffe0ff */
[----:B------:R-:W-:Y:S01]  /*87a0*/  @P0 IADD3 R2, PT, PT, R92, R5, RZ ;  /* 0x000000055c020210 */ /* 0x000fe20007ffe0ff */
[----:B------:R-:W-:Y:S05]  /*87b0*/  @P0 WARPSYNC.ALL ;  /* 0x0000000000000948 */ /* 0x000fea0003800000 */
[----:B------:R3:W4:Y:S04]  /*87c0*/  @P0 LDSM.16.M88.4 R48, [R46+UR44+0x400] ;  /* 0x0004002c2e30083b */ /* 0x0007280008000200 */
[----:B------:R3:W1:Y:S04]  /*87d0*/  @P0 LDSM.16.M88.4 R56, [R0+0x400] ;  /* 0x000400000038083b */ /* 0x0006680000000200 */
[----:B------:R3:W1:Y:S04]  /*87e0*/  @P0 LDSM.16.M88.4 R64, [R5+0x400] ;  /* 0x000400000540083b */ /* 0x0006680000000200 */
[----:B------:R3:W1:Y:S02]  /*87f0*/  @P0 LDSM.16.M88.4 R72, [R2+0x400] ;  /* 0x000400000248083b */ /* 0x0006640000000200 */
.L_x_125:
[----:B------:R-:W-:Y:S05]  /*8800*/  BSYNC B1 ;  /* 0x0000000000017941 */ /* 0x000fea0003800000 */
.L_x_124:
        /* <DEDUP_REMOVED lines=11> */
[----:B---3--:R-:W3:Y:S01]  /*88c0*/  LDC.64 R2, c[0x4][R3] ;  /* 0x0100000003027b82 */ /* 0x008ee20000000a00 */
[----:B------:R-:W2:Y:S01]  /*88d0*/  LDCU.64 UR4, c[0x4][0x10] ;  /* 0x01000200ff0477ac */ /* 0x000ea20008000a00 */
[----:B-1----:R-:W-:Y:S01]  /*88e0*/  MOV R5, UR9 ;  /* 0x0000000900057c02 */ /* 0x002fe20008000f00 */
[----:B------:R-:W-:Y:S01]  /*88f0*/  IMAD.U32 R4, RZ, RZ, UR8 ;  /* 0x00000008ff047e24 */ /* 0x000fe2000f8e00ff */
[----:B-----5:R-:W-:Y:S01]  /*8900*/  MOV R7, UR7 ;  /* 0x0000000700077c02 */ /* 0x020fe20008000f00 */
[----:B------:R-:W-:Y:S01]  /*8910*/  IMAD.U32 R6, RZ, RZ, UR6 ;  /* 0x00000006ff067e24 */ /* 0x000fe2000f8e00ff */
[----:B--2---:R-:W-:Y:S01]  /*8920*/  MOV R11, UR5 ;  /* 0x00000005000b7c02 */ /* 0x004fe20008000f00 */
[----:B------:R-:W-:Y:S02]  /*8930*/  IMAD.U32 R10, RZ, RZ, UR4 ;  /* 0x00000004ff0a7e24 */ /* 0x000fe4000f8e00ff */
[----:B------:R-:W-:Y:S07]  /*8940*/  LEPC R20, `(.L_x_129) ;  /* 0x000000001014794e */ /* 0x000fee0000000000 */
[----:B---34-:R-:W-:Y:S05]  /*8950*/  CALL.ABS.NOINC R2 ;  /* 0x0000000002007343 */ /* 0x018fea0003c00000 */
.L_x_129:
[----:B------:R-:W-:Y:S01]  /*8960*/  ISETP.NE.AND P0, PT, R94, RZ, PT ;  /* 0x000000ff5e00720c */ /* 0x000fe20003f05270 */
[----:B------:R-:W-:Y:S05]  /*8970*/  WARPSYNC.ALL ;  /* 0x0000000000007948 */ /* 0x000fea0003800000 */
[----:B------:R-:W-:Y:S01]  /*8980*/  R2UR UR4, R39 ;  /* 0x00000000270472ca */ /* 0x000fe200000e0000 */
[----:B------:R-:W1:Y:S01]  /*8990*/  S2UR UR6, SR_CgaCtaId ;  /* 0x00000000000679c3 */ /* 0x000e620000008800 */
[C---:B----4-:R-:W-:Y:S01]  /*89a0*/  SHF.L.U32 R40, R48.reuse, 0x10, RZ ;  /* 0x0000001030287819 */ /* 0x050fe200000006ff */
[----:B------:R-:W-:Y:S01]  /*89b0*/  BSSY.RECONVERGENT B0, `(.L_x_130) ;  /* 0x000008c000007945 */ /* 0x000fe20003800200 */
[----:B------:R-:W-:Y:S02]  /*89c0*/  LOP3.LUT R42, R48, 0xffff0000, RZ, 0xc0, !PT ;  /* 0xffff0000302a7812 */ /* 0x000fe400078ec0ff */
[C---:B------:R-:W-:Y:S02]  /*89d0*/  SHF.L.U32 R43, R49.reuse, 0x10, RZ ;  /* 0x00000010312b7819 */ /* 0x040fe400000006ff */
[----:B------:R-:W-:Y:S02]  /*89e0*/  LOP3.LUT R44, R49, 0xffff0000, RZ, 0xc0, !PT ;  /* 0xffff0000312c7812 */ /* 0x000fe400078ec0ff */
[C---:B------:R-:W-:Y:S02]  /*89f0*/  SHF.L.U32 R45, R50.reuse, 0x10, RZ ;  /* 0x00000010322d7819 */ /* 0x040fe400000006ff */
[----:B---3--:R-:W-:Y:S01]  /*8a00*/  LOP3.LUT R46, R50, 0xffff0000, RZ, 0xc0, !PT ;  /* 0xffff0000322e7812 */ /* 0x008fe200078ec0ff */
[----:B------:R-:W3:Y:S01]  /*8a10*/  LDTM.16dp256bit.x8 R4, tmem[UR4+0xc0] ;  /* 0x0000c004000479ee */ /* 0x000ee200081a0000 */
[C---:B------:R-:W-:Y:S01]  /*8a20*/  SHF.L.U32 R47, R51.reuse, 0x10, RZ ;  /* 0x00000010332f7819 */ /* 0x040fe200000006ff */
[----:B------:R-:W-:Y:S01]  /*8a30*/  NOP ;  /* 0x0000000000007918 */ /* 0x000fe20000000000 */
[----:B------:R-:W-:Y:S02]  /*8a40*/  LOP3.LUT R49, R51, 0xffff0000, RZ, 0xc0, !PT ;  /* 0xffff000033317812 */ /* 0x000fe400078ec0ff */
[----:B------:R-:W-:Y:S02]  /*8a50*/  R2UR UR5, R98 ;  /* 0x00000000620572ca */ /* 0x000fe400000e0000 */
[C---:B------:R-:W-:Y:S02]  /*8a60*/  SHF.L.U32 R48, R56.reuse, 0x10, RZ ;  /* 0x0000001038307819 */ /* 0x040fe400000006ff */
[----:B------:R-:W-:Y:S02]  /*8a70*/  LOP3.LUT R51, R56, 0xffff0000, RZ, 0xc0, !PT ;  /* 0xffff000038337812 */ /* 0x000fe400078ec0ff */
[C---:B------:R-:W-:Y:S02]  /*8a80*/  SHF.L.U32 R50, R57.reuse, 0x10, RZ ;  /* 0x0000001039327819 */ /* 0x040fe400000006ff */
[----:B--2---:R-:W-:Y:S02]  /*8a90*/  LOP3.LUT R52, R57, 0xffff0000, RZ, 0xc0, !PT ;  /* 0xffff000039347812 */ /* 0x004fe400078ec0ff */
[C---:B------:R-:W-:Y:S02]  /*8aa0*/  SHF.L.U32 R53, R58.reuse, 0x10, RZ ;  /* 0x000000103a357819 */ /* 0x040fe400000006ff */
[----:B------:R-:W-:Y:S01]  /*8ab0*/  LOP3.LUT R54, R58, 0xffff0000, RZ, 0xc0, !PT ;  /* 0xffff00003a367812 */ /* 0x000fe200078ec0ff */
[----:B------:R-:W-:Y:S01]  /*8ac0*/  UIADD3 UR4, UPT, UPT, UR5, 0xd0, URZ ;  /* 0x000000d005047890 */ /* 0x000fe2000fffe0ff */
[C---:B------:R-:W-:Y:S02]  /*8ad0*/  SHF.L.U32 R55, R59.reuse, 0x10, RZ ;  /* 0x000000103b377819 */ /* 0x040fe400000006ff */
[----:B------:R-:W-:Y:S02]  /*8ae0*/  LOP3.LUT R56, R59, 0xffff0000, RZ, 0xc0, !PT ;  /* 0xffff00003b387812 */ /* 0x000fe400078ec0ff */
[----:B------:R-:W-:Y:S01]  /*8af0*/  SHF.L.U32 R57, R64, 0x10, RZ ;  /* 0x0000001040397819 */ /* 0x000fe200000006ff */
[----:B-1----:R-:W-:Y:S01]  /*8b00*/  UPRMT UR4, UR6, 0x654, UR4 ;  /* 0x0000065406047896 */ /* 0x002fe20008000004 */
[C---:B---3--:R-:W-:Y:S01]  /*8b10*/  FMUL R4, R38.reuse, R4 ;  /* 0x0000000426047220 */ /* 0x048fe20000400000 */
[C---:B------:R-:W-:Y:S01]  /*8b20*/  FMUL R5, R38.reuse, R5 ;  /* 0x0000000526057220 */ /* 0x040fe20000400000 */
[----:B------:R-:W-:Y:S01]  /*8b30*/  FMUL R6, R38, R6 ;  /* 0x0000000626067220 */ /* 0x000fe20000400000 */
[----:B------:R-:W-:Y:S01]  /*8b40*/  LOP3.LUT R58, R64, 0xffff0000, RZ, 0xc0, !PT ;  /* 0xffff0000403a7812 */ /* 0x000fe200078ec0ff */
[C---:B------:R-:W-:Y:S01]  /*8b50*/  FFMA R4, R41.reuse, R40, R4 ;  /* 0x0000002829047223 */ /* 0x040fe20000000004 */
[----:B------:R-:W-:Y:S01]  /*8b60*/  FFMA R5, R41, R42, R5 ;  /* 0x0000002a29057223 */ /* 0x000fe20000000005 */
[----:B------:R-:W-:Y:S01]  /*8b70*/  SHF.L.U32 R59, R65, 0x10, RZ ;  /* 0x00000010413b7819 */ /* 0x000fe200000006ff */
[----:B------:R-:W-:Y:S01]  /*8b80*/  FFMA R6, R41, R43, R6 ;  /* 0x0000002b29067223 */ /* 0x000fe20000000006 */
[----:B------:R-:W-:Y:S01]  /*8b90*/  SYNCS.ARRIVE.TRANS64.RED.A1T0 RZ, [UR4], RZ ;  /* 0x000000ffffff79a7 */ /* 0x000fe20008100404 */
[C---:B------:R-:W-:Y:S01]  /*8ba0*/  FMUL R7, R38.reuse, R7 ;  /* 0x0000000726077220 */ /* 0x040fe20000400000 */
[----:B------:R-:W-:Y:S01]  /*8bb0*/  LOP3.LUT R60, R65, 0xffff0000, RZ, 0xc0, !PT ;  /* 0xffff0000413c7812 */ /* 0x000fe200078ec0ff */
[C---:B------:R-:W-:Y:S01]  /*8bc0*/  FMUL R8, R38.reuse, R8 ;  /* 0x0000000826087220 */ /* 0x040fe20000400000 */
[----:B------:R-:W-:Y:S01]  /*8bd0*/  F2FP.BF16.F32.PACK_AB R104, R5, R4 ;  /* 0x000000040568723e */ /* 0x000fe200000010ff */
[C---:B------:R-:W-:Y:S01]  /*8be0*/  FFMA R7, R41.reuse, R44, R7 ;  /* 0x0000002c29077223 */ /* 0x040fe20000000007 */
[----:B------:R-:W-:Y:S01]  /*8bf0*/  FMUL R9, R38, R9 ;  /* 0x0000000926097220 */ /* 0x000fe20000400000 */
[----:B------:R-:W-:Y:S01]  /*8c00*/  FFMA R8, R41, R45, R8 ;  /* 0x0000002d29087223 */ /* 0x000fe20000000008 */
[----:B------:R-:W-:Y:S01]  /*8c10*/  SHF.L.U32 R61, R66, 0x10, RZ ;  /* 0x00000010423d7819 */ /* 0x000fe200000006ff */
[C---:B------:R-:W-:Y:S01]  /*8c20*/  FMUL R0, R38.reuse, R10 ;  /* 0x0000000a26007220 */ /* 0x040fe20000400000 */
[----:B------:R-:W-:Y:S01]  /*8c30*/  F2FP.BF16.F32.PACK_AB R105, R7, R6 ;  /* 0x000000060769723e */ /* 0x000fe200000010ff */
[C---:B------:R-:W-:Y:S01]  /*8c40*/  FFMA R9, R41.reuse, R46, R9 ;  /* 0x0000002e29097223 */ /* 0x040fe20000000009 */
[----:B------:R-:W-:Y:S01]  /*8c50*/  FMUL R2, R38, R11 ;  /* 0x0000000b26027220 */ /* 0x000fe20000400000 */
[----:B------:R-:W-:Y:S01]  /*8c60*/  FFMA R0, R41, R47, R0 ;  /* 0x0000002f29007223 */ /* 0x000fe20000000000 */
[----:B------:R-:W-:Y:S01]  /*8c70*/  LOP3.LUT R62, R66, 0xffff0000, RZ, 0xc0, !PT ;  /* 0xffff0000423e7812 */ /* 0x000fe200078ec0ff */
[C---:B------:R-:W-:Y:S01]  /*8c80*/  FMUL R3, R38.reuse, R12 ;  /* 0x0000000c26037220 */ /* 0x040fe20000400000 */
[----:B------:R-:W-:Y:S01]  /*8c90*/  F2FP.BF16.F32.PACK_AB R106, R9, R8 ;  /* 0x00000008096a723e */ /* 0x000fe200000010ff */
[C---:B------:R-:W-:Y:S01]  /*8ca0*/  FFMA R2, R41.reuse, R49, R2 ;  /* 0x0000003129027223 */ /* 0x040fe20000000002 */
[C---:B------:R-:W-:Y:S01]  /*8cb0*/  FMUL R10, R38.reuse, R13 ;  /* 0x0000000d260a7220 */ /* 0x040fe20000400000 */
[----:B------:R-:W-:Y:S01]  /*8cc0*/  FFMA R3, R41, R48, R3 ;  /* 0x0000003029037223 */ /* 0x000fe20000000003 */
[----:B------:R-:W-:Y:S01]  /*8cd0*/  SHF.L.U32 R63, R67, 0x10, RZ ;  /* 0x00000010433f7819 */ /* 0x000fe200000006ff */
[----:B------:R-:W-:Y:S01]  /*8ce0*/  FMUL R11, R38, R14 ;  /* 0x0000000e260b7220 */ /* 0x000fe20000400000 */
[----:B------:R-:W-:Y:S01]  /*8cf0*/  F2FP.BF16.F32.PACK_AB R107, R2, R0 ;  /* 0x00000000026b723e */ /* 0x000fe200000010ff */
[C---:B------:R-:W-:Y:S01]  /*8d00*/  FFMA R10, R41.reuse, R51, R10 ;  /* 0x00000033290a7223 */ /* 0x040fe2000000000a */
[----:B------:R-:W-:Y:S01]  /*8d10*/  FMUL R15, R38, R15 ;  /* 0x0000000f260f7220 */ /* 0x000fe20000400000 */
[----:B------:R-:W-:Y:S01]  /*8d20*/  FFMA R11, R41, R50, R11 ;  /* 0x00000032290b7223 */ /* 0x000fe2000000000b */
[----:B------:R-:W-:Y:S01]  /*8d30*/  LOP3.LUT R64, R67, 0xffff0000, RZ, 0xc0, !PT ;  /* 0xffff000043407812 */ /* 0x000fe200078ec0ff */
[----:B------:R1:W-:Y:S01]  /*8d40*/  STSM.16.M88.4 [R97+0x6400], R104 ;  /* 0x0064006861007844 */ /* 0x0003e20000000200 */
[----:B------:R-:W-:Y:S01]  /*8d50*/  F2FP.BF16.F32.PACK_AB R108, R10, R3 ;  /* 0x000000030a6c723e */ /* 0x000fe200000010ff */
[C---:B------:R-:W-:Y:S01]  /*8d60*/  FFMA R15, R41.reuse, R52, R15 ;  /* 0x00000034290f7223 */ /* 0x040fe2000000000f */
[C---:B------:R-:W-:Y:S01]  /*8d70*/  FMUL R12, R38.reuse, R16 ;  /* 0x00000010260c7220 */ /* 0x040fe20000400000 */
[C---:B------:R-:W-:Y:S01]  /*8d80*/  FMUL R13, R38.reuse, R17 ;  /* 0x00000011260d7220 */ /* 0x040fe20000400000 */
[----:B------:R-:W-:Y:S01]  /*8d90*/  FMUL R14, R38, R18 ;  /* 0x00000012260e7220 */ /* 0x000fe20000400000 */
[----:B------:R-:W-:Y:S01]  /*8da0*/  SHF.L.U32 R65, R72, 0x10, RZ ;  /* 0x0000001048417819 */ /* 0x000fe200000006ff */
[----:B------:R-:W-:Y:S01]  /*8db0*/  FFMA R12, R41, R53, R12 ;  /* 0x00000035290c7223 */ /* 0x000fe2000000000c */
[----:B------:R-:W-:Y:S01]  /*8dc0*/  F2FP.BF16.F32.PACK_AB R109, R15, R11 ;  /* 0x0000000b0f6d723e */ /* 0x000fe200000010ff */
[C---:B------:R-:W-:Y:S01]  /*8dd0*/  FFMA R13, R41.reuse, R54, R13 ;  /* 0x00000036290d7223 */ /* 0x040fe2000000000d */
[----:B------:R-:W-:Y:S01]  /*8de0*/  FFMA R14, R41, R55, R14 ;  /* 0x00000037290e7223 */ /* 0x000fe2000000000e */
[----:B------:R-:W-:Y:S01]  /*8df0*/  FMUL R19, R38, R19 ;  /* 0x0000001326137220 */ /* 0x000fe20000400000 */
[----:B------:R-:W-:Y:S01]  /*8e00*/  LOP3.LUT R66, R72, 0xffff0000, RZ, 0xc0, !PT ;  /* 0xffff000048427812 */ /* 0x000fe200078ec0ff */
[C---:B------:R-:W-:Y:S01]  /*8e10*/  FMUL R16, R38.reuse, R20 ;  /* 0x0000001426107220 */ /* 0x040fe20000400000 */
[----:B------:R-:W-:Y:S01]  /*8e20*/  F2FP.BF16.F32.PACK_AB R110, R13, R12 ;  /* 0x0000000c0d6e723e */ /* 0x000fe200000010ff */
[C---:B------:R-:W-:Y:S01]  /*8e30*/  FFMA R19, R41.reuse, R56, R19 ;  /* 0x0000003829137223 */ /* 0x040fe20000000013 */
[C---:B------:R-:W-:Y:S01]  /*8e40*/  FMUL R17, R38.reuse, R21 ;  /* 0x0000001526117220 */ /* 0x040fe20000400000 */
[----:B------:R-:W-:Y:S01]  /*8e50*/  FFMA R16, R41, R57, R16 ;  /* 0x0000003929107223 */ /* 0x000fe20000000010 */
[----:B------:R-:W-:Y:S01]  /*8e60*/  SHF.L.U32 R67, R73, 0x10, RZ ;  /* 0x0000001049437819 */ /* 0x000fe200000006ff */
[C---:B------:R-:W-:Y:S01]  /*8e70*/  FMUL R18, R38.reuse, R22 ;  /* 0x0000001626127220 */ /* 0x040fe20000400000 */
[----:B------:R-:W-:Y:S01]  /*8e80*/  F2FP.BF16.F32.PACK_AB R111, R19, R14 ;  /* 0x0000000e136f723e */ /* 0x000fe200000010ff */
[C---:B------:R-:W-:Y:S01]  /*8e90*/  FFMA R17, R41.reuse, R58, R17 ;  /* 0x0000003a29117223 */ /* 0x040fe20000000011 */
[C---:B------:R-:W-:Y:S01]  /*8ea0*/  FMUL R23, R38.reuse, R23 ;  /* 0x0000001726177220 */ /* 0x040fe20000400000 */
        /* <DEDUP_REMOVED lines=12> */
[C---:B------:R-:W-:Y:S01]  /*8f70*/  FMUL R27, R38.reuse, R27 ;  /* 0x0000001b261b7220 */ /* 0x040fe20000400000 */
[C---:B------:R-:W-:Y:S01]  /*8f80*/  FMUL R24, R38.reuse, R28 ;  /* 0x0000001c26187220 */ /* 0x040fe20000400000 */
[C---:B------:R-:W-:Y:S01]  /*8f90*/  FMUL R25, R38.reuse, R29 ;  /* 0x0000001d26197220 */ /* 0x040fe20000400000 */
[C---:B------:R-:W-:Y:S01]  /*8fa0*/  FFMA R22, R41.reuse, R63, R22 ;  /* 0x0000003f29167223 */ /* 0x040fe20000000016 */
[C---:B------:R-:W-:Y:S01]  /*8fb0*/  FMUL R26, R38.reuse, R30 ;  /* 0x0000001e261a7220 */ /* 0x040fe20000400000 */
[C---:B------:R-:W-:Y:S01]  /*8fc0*/  FFMA R27, R41.reuse, R64, R27 ;  /* 0x00000040291b7223 */ /* 0x040fe2000000001b */
[----:B------:R-:W-:Y:S01]  /*8fd0*/  FMUL R31, R38, R31 ;  /* 0x0000001f261f7220 */ /* 0x000fe20000400000 */
[C---:B------:R-:W-:Y:S01]  /*8fe0*/  FFMA R24, R41.reuse, R65, R24 ;  /* 0x0000004129187223 */ /* 0x040fe20000000018 */
[----:B------:R-:W-:Y:S01]  /*8ff0*/  LOP3.LUT R70, R74, 0xffff0000, RZ, 0xc0, !PT ;  /* 0xffff00004a467812 */ /* 0x000fe200078ec0ff */
[C---:B------:R-:W-:Y:S01]  /*9000*/  FMUL R28, R38.reuse, R32 ;  /* 0x00000020261c7220 */ /* 0x040fe20000400000 */
[----:B------:R-:W-:Y:S01]  /*9010*/  FFMA R25, R41, R66, R25 ;  /* 0x0000004229197223 */ /* 0x000fe20000000019 */
[----:B------:R-:W-:Y:S01]  /*9020*/  SHF.L.U32 R71, R75, 0x10, RZ ;  /* 0x000000104b477819 */ /* 0x000fe200000006ff */
[C---:B------:R-:W-:Y:S01]  /*9030*/  FMUL R29, R38.reuse, R33 ;  /* 0x00000021261d7220 */ /* 0x040fe20000400000 */
[----:B------:R-:W-:Y:S01]  /*9040*/  FFMA R26, R41, R67, R26 ;  /* 0x00000043291a7223 */ /* 0x000fe2000000001a */
[----:B------:R-:W-:Y:S01]  /*9050*/  LOP3.LUT R72, R75, 0xffff0000, RZ, 0xc0, !PT ;  /* 0xffff00004b487812 */ /* 0x000fe200078ec0ff */
        /* <DEDUP_REMOVED lines=24> */
[----:B------:R-:W-:Y:S02]  /*91e0*/  UIADD3 UR9, UPT, UPT, UR49, 0xc0, URZ ;  /* 0x000000c031097890 */ /* 0x000fe4000fffe0ff */
[----:B------:R-:W-:Y:S01]  /*91f0*/  UIADD3 UR8, UPT, UPT, UR44, 0x6400, URZ ;  /* 0x000064002c087890 */ /* 0x000fe2000fffe0ff */
[----:B------:R-:W-:Y:S01]  /*9200*/  UMOV UR10, UR50 ;  /* 0x00000032000a7c82 */ /* 0x000fe20008000000 */
[----:B------:R-:W-:Y:S01]  /*9210*/  UMOV UR11, UR36 ;  /* 0x00000024000b7c82 */ /* 0x000fe20008000000 */
[----:B--2---:R-:W-:Y:S04]  /*9220*/  UIADD3 UR4, UP0, UPT, UR6, 0x680, URZ ;  /* 0x0000068006047890 */ /* 0x004fe8000ff1e0ff */
[----:B------:R-:W-:Y:S09]  /*9230*/  UIADD3.X UR5, UPT, UPT, URZ, UR7, URZ, UP0, !UPT ;  /* 0x00000007ff057290 */ /* 0x000ff200087fe4ff */
[----:B------:R2:W-:Y:S01]  /*9240*/  UTMASTG.3D [UR8], [UR4] ;  /* 0x00000008040073b5 */ /* 0x0005e20008010000 */
[----:B------:R0:W-:Y:S01]  /*9250*/  UTMACMDFLUSH ;  /* 0x00000000000079b7 */ /* 0x0001e20000000000 */
[----:B--2---:R-:W-:Y:S04]  /*9260*/  DEPBAR.LE SB0, 0x1 ;  /* 0x000080400000791a */ /* 0x004fe80000000000 */
.L_x_131:
[----:B------:R-:W-:Y:S05]  /*9270*/  BSYNC.RECONVERGENT B0 ;  /* 0x0000000000007941 */ /* 0x000fea0003800200 */
.L_x_130:
[----:B------:R-:W-:Y:S01]  /*9280*/  BAR.SYNC.DEFER_BLOCKING 0x1, 0x80 ;  /* 0x0042000000007b1d */ /* 0x000fe20000010000 */
[----:B------:R-:W-:Y:S01]  /*9290*/  UISETP.NE.AND UP0, UPT, UR47, -0x4, UPT ;  /* 0xfffffffc2f00788c */ /* 0x000fe2000bf05270 */
[----:B------:R-:W-:Y:S08]  /*92a0*/  IADD3 R0, PT, PT, R36, 0x1, RZ ;  /* 0x0000000124007810 */ /* 0x000ff00007ffe0ff */
[----:B------:R-:W-:Y:S05]  /*92b0*/  BRA.U !UP0, `(.L_x_132) ;  /* 0x0000000108247547 */ /* 0x000fea000b800000 */
[----:B------:R-:W-:Y:S01]  /*92c0*/  ISETP.NE.AND P0, PT, R95, RZ, PT ;  /* 0x000000ff5f00720c */ /* 0x000fe20003f05270 */
[----:B------:R-:W-:Y:S01]  /*92d0*/  IMAD.U32 R2, RZ, RZ, UR46 ;  /* 0x0000002eff027e24 */ /* 0x000fe2000f8e00ff */
[----:B------:R-:W-:Y:S04]  /*92e0*/  UIADD3 UR4, UPT, UPT, UR46, 0x1, URZ ;  /* 0x000000012e047890 */ /* 0x000fe8000fffe0ff */
[----:B------:R-:W-:Y:S04]  /*92f0*/  UISETP.NE.AND UP0, UPT, UR4, 0x4, UPT ;  /* 0x000000040400788c */ /* 0x000fe8000bf05270 */
[----:B------:R-:W-:Y:S03]  /*9300*/  USEL UR46, UR4, URZ, UP0 ;  /* 0x000000ff042e7287 */ /* 0x000fe60008000000 */
[----:B------:R-:W-:Y:S05]  /*9310*/  @P0 LEA R2, R2, UR44, 0x3 ;  /* 0x0000002c02020c11 */ /* 0x000fea000f8e18ff */
[----:B------:R-:W-:Y:S05]  /*9320*/  @P0 VIADD R2, R2, 0x60 ;  /* 0x0000006002020836 */ /* 0x000fea0000000000 */
[----:B------:R-:W-:Y:S04]  /*9330*/  @P0 PRMT R2, R101, 0x654, R2 ;  /* 0x0000065465020816 */ /* 0x000fe80000000002 */
[----:B------:R2:W-:Y:S03]  /*9340*/  @P0 SYNCS.ARRIVE.TRANS64.RED.A1T0 RZ, [R2+URZ], RZ ;  /* 0x000000ff02ff09a7 */ /* 0x0005e600081004ff */
.L_x_132:
[----:B------:R-:W-:Y:S01]  /*9350*/  R2UR UR5, R83 ;  /* 0x00000000530572ca */ /* 0x000fe200000e0000 */
[----:B------:R-:W-:Y:S01]  /*9360*/  UISETP.NE.AND UP0, UPT, UR61, URZ, UPT ;  /* 0x000000ff3d00728c */ /* 0x000fe2000bf05270 */
[----:B------:R-:W-:Y:S01]  /*9370*/  R2UR UR4, R84 ;  /* 0x00000000540472ca */ /* 0x000fe200000e0000 */
[----:B------:R-:W-:Y:S01]  /*9380*/  UIADD3 UR47, UPT, UPT, UR47, 0x4, URZ ;  /* 0x000000042f2f7890 */ /* 0x000fe2000fffe0ff */
[----:B------:R-:W-:Y:S01]  /*9390*/  ISETP.NE.AND P0, PT, R88, 0x2, PT ;  /* 0x000000025800780c */ /* 0x000fe20003f05270 */
[----:B------:R-:W-:Y:S01]  /*93a0*/  UMOV UR36, UR60 ;  /* 0x0000003c00247c82 */ /* 0x000fe20008000000 */
[----:B------:R-:W-:Y:S02]  /*93b0*/  ISETP.NE.AND P1, PT, R0, 0x4, PT ;  /* 0x000000040000780c */ /* 0x000fe40003f25270 */
[----:B--2---:R-:W-:Y:S02]  /*93c0*/  SEL R2, RZ, 0x1, P0 ;  /* 0x00000001ff027807 */ /* 0x004fe40000000000 */
[----:B------:R-:W-:Y:S02]  /*93d0*/  SEL R3, RZ, 0x1, P1 ;  /* 0x00000001ff037807 */ /* 0x000fe40000800000 */
[----:B------:R-:W-:Y:S01]  /*93e0*/  LOP3.LUT R89, R89, R2, RZ, 0x3c, !PT ;  /* 0x0000000259597212 */ /* 0x000fe200078e3cff */
[----:B------:R-:W-:Y:S01]  /*93f0*/  UIADD3 UR20, UPT, UPT, UR37, UR5, URZ ;  /* 0x0000000525147290 */ /* 0x000fe2000fffe0ff */
[----:B------:R-:W-:Y:S01]  /*9400*/  LOP3.LUT R90, R90, R3, RZ, 0x3c, !PT ;  /* 0x000000035a5a7212 */ /* 0x000fe200078e3cff */
[----:B------:R-:W-:Y:S01]  /*9410*/  UIADD3 UR16, UPT, UPT, UR38, UR4, URZ ;  /* 0x0000000426107290 */ /* 0x000fe2000fffe0ff */
[----:B------:R-:W-:Y:S02]  /*9420*/  SEL R88, R88, RZ, P0 ;  /* 0x000000ff58587207 */ /* 0x000fe40000000000 */
[----:B------:R-:W-:Y:S01]  /*9430*/  SEL R36, R0, RZ, P1 ;  /* 0x000000ff00247207 */ /* 0x000fe20000800000 */
[----:B------:R-:W-:Y:S08]  /*9440*/  BRA.U UP0, `(.L_x_133) ;  /* 0xffffffbd009c7547 */ /* 0x000ff0000b83ffff */
[----:B------:R-:W-:-:S13]  /*9450*/  R2UR UR4, R85 ;  /* 0x00000000550472ca */ /* 0x000fda00000e0000 */
[----:B------:R-:W-:-:S09]  /*9460*/  UISETP.NE.AND UP0, UPT, UR4, URZ, UPT ;  /* 0x000000ff0400728c */ /* 0x000fd2000bf05270 */
[----:B------:R-:W-:Y:S05]  /*9470*/  BRA.U !UP0, `(.L_x_134) ;  /* 0x0000000108487547 */ /* 0x000fea000b800000 */
[----:B------:R-:W2:Y:S02]  /*9480*/  LDCU.64 UR4, c[0x0][0x890] ;  /* 0x00011200ff0477ac */ /* 0x000ea40008000a00 */
[----:B--2---:R-:W-:-:S04]  /*9490*/  UISETP.NE.U32.AND UP0, UPT, UR4, URZ, UPT ;  /* 0x000000ff0400728c */ /* 0x004fc8000bf05070 */
[----:B------:R-:W-:-:S09]  /*94a0*/  UISETP.NE.AND.EX UP0, UPT, UR5, URZ, UPT, UP0 ;  /* 0x000000ff0500728c */ /* 0x000fd2000bf05300 */
[----:B------:R-:W-:Y:S05]  /*94b0*/  BRA.U UP0, `(.L_x_135) ;  /* 0x00000001000c7547 */ /* 0x000fea000b800000 */
[----:B------:R-:W-:-:S13]  /*94c0*/  FSETP.NEU.AND P0, PT, R41, RZ, PT ;  /* 0x000000ff2900720b */ /* 0x000fda0003f0d000 */
[----:B------:R-:W-:Y:S05]  /*94d0*/  @!P0 EXIT ;  /* 0x000000000000894d */ /* 0x000fea0003800000 */
[----:B------:R-:W-:Y:S05]  /*94e0*/  BRA `(.L_x_134) ;  /* 0x00000000002c7947 */ /* 0x000fea0003800000 */
.L_x_135:
[----:B------:R-:W-:Y:S01]  /*94f0*/  ISETP.NE.AND P0, PT, R87, RZ, PT ;  /* 0x000000ff5700720c */ /* 0x000fe20003f05270 */
[----:B------:R-:W-:-:S12]  /*9500*/  BSSY.RECONVERGENT B0, `(.L_x_134) ;  /* 0x0000009000007945 */ /* 0x000fd80003800200 */
[----:B------:R-:W-:Y:S05]  /*9510*/  @P0 BRA `(.L_x_136) ;  /* 0x0000000000140947 */ /* 0x000fea0003800000 */
[----:B------:R-:W2:Y:S02]  /*9520*/  LDCU.64 UR4, c[0x0][0x888] ;  /* 0x00011100ff0477ac */ /* 0x000ea40008000a00 */
[----:B--2---:R-:W-:-:S04]  /*9530*/  ISETP.NE.U32.AND P0, PT, RZ, UR4, PT ;  /* 0x00000004ff007c0c */ /* 0x004fc8000bf05070 */
[----:B------:R-:W-:-:S13]  /*9540*/  ISETP.NE.AND.EX P0, PT, RZ, UR5, PT, P0 ;  /* 0x00000005ff007c0c */ /* 0x000fda000bf05300 */
[----:B------:R-:W-:Y:S05]  /*9550*/  @!P0 EXIT ;  /* 0x000000000000894d */ /* 0x000fea0003800000 */
[----:B------:R-:W-:Y:S05]  /*9560*/  BRA `(.L_x_137) ;  /* 0x0000000000087947 */ /* 0x000fea0003800000 */
.L_x_136:
[----:B------:R-:W-:-:S13]  /*9570*/  FSETP.NEU.AND P0, PT, R41, RZ, PT ;  /* 0x000000ff2900720b */ /* 0x000fda0003f0d000 */
[----:B------:R-:W-:Y:S05]  /*9580*/  @!P0 EXIT ;  /* 0x000000000000894d */ /* 0x000fea0003800000 */
.L_x_137:
[----:B------:R-:W-:Y:S05]  /*9590*/  BSYNC.RECONVERGENT B0 ;  /* 0x0000000000007941 */ /* 0x000fea0003800200 */
.L_x_134:
[----:B------:R-:W2:Y:S01]  /*95a0*/  S2UR UR5, SR_CgaCtaId ;  /* 0x00000000000579c3 */ /* 0x000ea20000008800 */
[----:B------:R-:W-:Y:S01]  /*95b0*/  ULEA UR4, UR46, UR44, 0x3 ;  /* 0x0000002c2e047291 */ /* 0x000fe2000f8e18ff */
[----:B------:R-:W-:-:S04]  /*95c0*/  DEPBAR.LE SB0, 0x0 ;  /* 0x000080000000791a */ /* 0x000fc80000000000 */
[----:B------:R-:W-:-:S04]  /*95d0*/  UIADD3 UR4, UPT, UPT, UR4, 0x60, URZ ;  /* 0x0000006004047890 */ /* 0x000fc8000fffe0ff */
[----:B--2---:R-:W-:-:S09]  /*95e0*/  UPRMT UR4, UR5, 0x654, UR4 ;  /* 0x0000065405047896 */ /* 0x004fd20008000004 */
[----:B------:R-:W-:Y:S01]  /*95f0*/  SYNCS.ARRIVE.TRANS64.RED.A1T0 RZ, [UR4], RZ ;  /* 0x000000ffffff79a7 */ /* 0x000fe20008100404 */
[----:B------:R-:W-:Y:S05]  /*9600*/  EXIT ;  /* 0x000000000000794d */ /* 0x000fea0003800000 */
.L_x_24:
[----:B--2---:R2:W3:Y:S02]  /*9610*/  SYNCS.PHASECHK.TRANS64.TRYWAIT P0, [R0+URZ+0x100], R3 ;  /* 0x00010003000075a7 */ /* 0x0044e400080011ff */
[----:B---3--:R-:W-:Y:S05]  /*9620*/  @!P0 NANOSLEEP.SYNCS 0x989680 ;  /* 0x009896800000895d */ /* 0x008fea0003900000 */
[----:B------:R-:W3:Y:S02]  /*9630*/  @!P0 SYNCS.PHASECHK.TRANS64 P0, [R0+URZ+0x100], R3 ;  /* 0x00010003000085a7 */ /* 0x000ee400080010ff */
[----:B---3--:R-:W-:Y:S05]  /*9640*/  @!P0 BRA `(.L_x_24) ;  /* 0xfffffffc00f08947 */ /* 0x008fea000383ffff */
[----:B------:R-:W-:Y:S05]  /*9650*/  BRA `(.L_x_138) ;  /* 0xffffff8000a87947 */ /* 0x000fea000383ffff */
.L_x_27:
[----:B--2---:R-:W-:-:S07]  /*9660*/  MOV R0, UR33 ;  /* 0x0000002100007c02 */ /* 0x004fce0008000f00 */
.L_x_139:
[----:B--2---:R2:W3:Y:S02]  /*9670*/  SYNCS.PHASECHK.TRANS64.TRYWAIT P0, [R0+URZ+0x20], R3 ;  /* 0x00002003000075a7 */ /* 0x0044e400080011ff */
[----:B---3--:R-:W-:Y:S05]  /*9680*/  @!P0 NANOSLEEP.SYNCS 0x989680 ;  /* 0x009896800000895d */ /* 0x008fea0003900000 */
[----:B------:R-:W3:Y:S02]  /*9690*/  @!P0 SYNCS.PHASECHK.TRANS64 P0, [R0+URZ+0x20], R3 ;  /* 0x00002003000085a7 */ /* 0x000ee400080010ff */
[----:B---3--:R-:W-:Y:S05]  /*96a0*/  @!P0 BRA `(.L_x_139) ;  /* 0xfffffffc00f08947 */ /* 0x008fea000383ffff */
[----:B------:R-:W-:Y:S05]  /*96b0*/  BRA `(.L_x_26) ;  /* 0xffffff8000e87947 */ /* 0x000fea000383ffff */
.L_x_34:
[----:B-1----:R-:W-:-:S07]  /*96c0*/  MOV R0, UR17 ;  /* 0x0000001100007c02 */ /* 0x002fce0008000f00 */
.L_x_140:
[----:B-1----:R1:W2:Y:S02]  /*96d0*/  SYNCS.PHASECHK.TRANS64.TRYWAIT P0, [R0+URZ+0x20], R3 ;  /* 0x00002003000075a7 */ /* 0x0022a400080011ff */
[----:B--2---:R-:W-:Y:S05]  /*96e0*/  @!P0 NANOSLEEP.SYNCS 0x989680 ;  /* 0x009896800000895d */ /* 0x004fea0003900000 */
[----:B------:R-:W2:Y:S02]  /*96f0*/  @!P0 SYNCS.PHASECHK.TRANS64 P0, [R0+URZ+0x20], R3 ;  /* 0x00002003000085a7 */ /* 0x000ea400080010ff */
[----:B--2---:R-:W-:Y:S05]  /*9700*/  @!P0 BRA `(.L_x_140) ;  /* 0xfffffffc00f08947 */ /* 0x004fea000383ffff */
[----:B------:R-:W-:Y:S05]  /*9710*/  BRA `(.L_x_33) ;  /* 0xffffff8400a87947 */ /* 0x000fea000383ffff */
.L_x_39:
[----:B-1----:R1:W2:Y:S02]  /*9720*/  SYNCS.PHASECHK.TRANS64.TRYWAIT P0, [R3+URZ+0x90], R0 ;  /* 0x00009000030075a7 */ /* 0x0022a400080011ff */
[----:B--2---:R-:W-:Y:S05]  /*9730*/  @!P0 NANOSLEEP.SYNCS 0x989680 ;  /* 0x009896800000895d */ /* 0x004fea0003900000 */
[----:B------:R-:W2:Y:S02]  /*9740*/  @!P0 SYNCS.PHASECHK.TRANS64 P0, [R3+URZ+0x90], R0 ;  /* 0x00009000030085a7 */ /* 0x000ea400080010ff */
[----:B--2---:R-:W-:Y:S05]  /*9750*/  @!P0 BRA `(.L_x_39) ;  /* 0xfffffffc00f08947 */ /* 0x004fea000383ffff */
[----:B------:R-:W-:Y:S05]  /*9760*/  BRA `(.L_x_141) ;  /* 0xffffff8800487947 */ /* 0x000fea000383ffff */
.L_x_43:
[----:B-1----:R-:W-:-:S07]  /*9770*/  MOV R0, UR4 ;  /* 0x0000000400007c02 */ /* 0x002fce0008000f00 */
.L_x_142:
[----:B-1----:R1:W2:Y:S02]  /*9780*/  SYNCS.PHASECHK.TRANS64.TRYWAIT P0, [R0+URZ], R3 ;  /* 0x00000003000075a7 */ /* 0x0022a400080011ff */
[----:B--2---:R-:W-:Y:S05]  /*9790*/  @!P0 NANOSLEEP.SYNCS 0x989680 ;  /* 0x009896800000895d */ /* 0x004fea0003900000 */
[----:B------:R-:W2:Y:S02]  /*97a0*/  @!P0 SYNCS.PHASECHK.TRANS64 P0, [R0+URZ], R3 ;  /* 0x00000003000085a7 */ /* 0x000ea400080010ff */
[----:B--2---:R-:W-:Y:S05]  /*97b0*/  @!P0 BRA `(.L_x_142) ;  /* 0xfffffffc00f08947 */ /* 0x004fea000383ffff */
[----:B------:R-:W-:Y:S05]  /*97c0*/  BRA `(.L_x_143) ;  /* 0xffffff8c00f47947 */ /* 0x000fea000383ffff */
.L_x_44:
[----:B------:R-:W-:-:S07]  /*97d0*/  MOV R0, UR5 ;  /* 0x0000000500007c02 */ /* 0x000fce0008000f00 */
.L_x_144:
[----:B-1----:R1:W2:Y:S02]  /*97e0*/  SYNCS.PHASECHK.TRANS64.TRYWAIT P0, [R0+URZ], R3 ;  /* 0x00000003000075a7 */ /* 0x0022a400080011ff */
[----:B--2---:R-:W-:Y:S05]  /*97f0*/  @!P0 NANOSLEEP.SYNCS 0x989680 ;  /* 0x009896800000895d */ /* 0x004fea0003900000 */
[----:B------:R-:W2:Y:S02]  /*9800*/  @!P0 SYNCS.PHASECHK.TRANS64 P0, [R0+URZ], R3 ;  /* 0x00000003000085a7 */ /* 0x000ea400080010ff */
[----:B--2---:R-:W-:Y:S05]  /*9810*/  @!P0 BRA `(.L_x_144) ;  /* 0xfffffffc00f08947 */ /* 0x004fea000383ffff */
[----:B------:R-:W-:Y:S05]  /*9820*/  BRA `(.L_x_145) ;  /* 0xffffff9000007947 */ /* 0x000fea000383ffff */
.L_x_45:
[----:B------:R-:W-:-:S07]  /*9830*/  MOV R0, UR5 ;  /* 0x0000000500007c02 */ /* 0x000fce0008000f00 */
.L_x_146:
[----:B-1----:R1:W2:Y:S02]  /*9840*/  SYNCS.PHASECHK.TRANS64.TRYWAIT P0, [R0+URZ], R3 ;  /* 0x00000003000075a7 */ /* 0x0022a400080011ff */
[----:B--2---:R-:W-:Y:S05]  /*9850*/  @!P0 NANOSLEEP.SYNCS 0x989680 ;  /* 0x009896800000895d */ /* 0x004fea0003900000 */
[----:B------:R-:W2:Y:S02]  /*9860*/  @!P0 SYNCS.PHASECHK.TRANS64 P0, [R0+URZ], R3 ;  /* 0x00000003000085a7 */ /* 0x000ea400080010ff */
[----:B--2---:R-:W-:Y:S05]  /*9870*/  @!P0 BRA `(.L_x_146) ;  /* 0xfffffffc00f08947 */ /* 0x004fea000383ffff */
[----:B------:R-:W-:Y:S05]  /*9880*/  BRA `(.L_x_147) ;  /* 0xffffff90000c7947 */ /* 0x000fea000383ffff */
.L_x_48:
[----:B-1----:R1:W2:Y:S02]  /*9890*/  SYNCS.PHASECHK.TRANS64.TRYWAIT P0, [R2+URZ+0xf0], R5 ;  /* 0x0000f005020075a7 */ /* 0x0022a400080011ff */
[----:B--2---:R-:W-:Y:S05]  /*98a0*/  @!P0 NANOSLEEP.SYNCS 0x989680 ;  /* 0x009896800000895d */ /* 0x004fea0003900000 */
[----:B------:R-:W2:Y:S02]  /*98b0*/  @!P0 SYNCS.PHASECHK.TRANS64 P0, [R2+URZ+0xf0], R5 ;  /* 0x0000f005020085a7 */ /* 0x000ea400080010ff */
[----:B--2---:R-:W-:Y:S05]  /*98c0*/  @!P0 BRA `(.L_x_48) ;  /* 0xfffffffc00f08947 */ /* 0x004fea000383ffff */
[----:B------:R-:W-:Y:S05]  /*98d0*/  BRA `(.L_x_148) ;  /* 0xffffff9000707947 */ /* 0x000fea000383ffff */
.L_x_49:
[----:B------:R-:W-:-:S07]  /*98e0*/  MOV R2, UR4 ;  /* 0x0000000400027c02 */ /* 0x000fce0008000f00 */
.L_x_149:
[----:B-1----:R1:W2:Y:S02]  /*98f0*/  SYNCS.PHASECHK.TRANS64.TRYWAIT P0, [R2+URZ+0xa0], R5 ;  /* 0x0000a005020075a7 */ /* 0x0022a400080011ff */
[----:B--2---:R-:W-:Y:S05]  /*9900*/  @!P0 NANOSLEEP.SYNCS 0x989680 ;  /* 0x009896800000895d */ /* 0x004fea0003900000 */
[----:B------:R-:W2:Y:S02]  /*9910*/  @!P0 SYNCS.PHASECHK.TRANS64 P0, [R2+URZ+0xa0], R5 ;  /* 0x0000a005020085a7 */ /* 0x000ea400080010ff */
[----:B--2---:R-:W-:Y:S05]  /*9920*/  @!P0 BRA `(.L_x_149) ;  /* 0xfffffffc00f08947 */ /* 0x004fea000383ffff */
[----:B------:R-:W-:Y:S05]  /*9930*/  BRA `(.L_x_150) ;  /* 0xffffff9000807947 */ /* 0x000fea000383ffff */
.L_x_50:
[----:B-1----:R1:W2:Y:S02]  /*9940*/  SYNCS.PHASECHK.TRANS64.TRYWAIT P1, [R2+URZ+0x90], R5 ;  /* 0x00009005020075a7 */ /* 0x0022a400080211ff */
[----:B--2---:R-:W-:Y:S05]  /*9950*/  @!P1 NANOSLEEP.SYNCS 0x989680 ;  /* 0x009896800000995d */ /* 0x004fea0003900000 */
[----:B------:R-:W2:Y:S02]  /*9960*/  @!P1 SYNCS.PHASECHK.TRANS64 P1, [R2+URZ+0x90], R5 ;  /* 0x00009005020095a7 */ /* 0x000ea400080210ff */
[----:B--2---:R-:W-:Y:S05]  /*9970*/  @!P1 BRA `(.L_x_50) ;  /* 0xfffffffc00f09947 */ /* 0x004fea000383ffff */
[----:B------:R-:W-:Y:S05]  /*9980*/  BRA `(.L_x_151) ;  /* 0xffffff9000b07947 */ /* 0x000fea000383ffff */
.L_x_53:
[----:B------:R-:W-:-:S07]  /*9990*/  MOV R0, UR4 ;  /* 0x0000000400007c02 */ /* 0x000fce0008000f00 */
.L_x_152:
[----:B-1----:R1:W2:Y:S02]  /*99a0*/  SYNCS.PHASECHK.TRANS64.TRYWAIT P0, [R0+URZ+0xa0], R3 ;  /* 0x0000a003000075a7 */ /* 0x0022a400080011ff */
[----:B--2---:R-:W-:Y:S05]  /*99b0*/  @!P0 NANOSLEEP.SYNCS 0x989680 ;  /* 0x009896800000895d */ /* 0x004fea0003900000 */
[----:B------:R-:W2:Y:S02]  /*99c0*/  @!P0 SYNCS.PHASECHK.TRANS64 P0, [R0+URZ+0xa0], R3 ;  /* 0x0000a003000085a7 */ /* 0x000ea400080010ff */
[----:B--2---:R-:W-:Y:S05]  /*99d0*/  @!P0 BRA `(.L_x_152) ;  /* 0xfffffffc00f08947 */ /* 0x004fea000383ffff */
[----:B------:R-:W-:Y:S05]  /*99e0*/  BRA `(.L_x_52) ;  /* 0xffffff9400047947 */ /* 0x000fea000383ffff */
.L_x_60:
[----:B-1----:R1:W2:Y:S02]  /*99f0*/  SYNCS.PHASECHK.TRANS64.TRYWAIT P1, [R0+URZ+0x90], R5 ;  /* 0x00009005000075a7 */ /* 0x0022a400080211ff */
[----:B--2---:R-:W-:Y:S05]  /*9a00*/  @!P1 NANOSLEEP.SYNCS 0x989680 ;  /* 0x009896800000995d */ /* 0x004fea0003900000 */
[----:B------:R-:W2:Y:S02]  /*9a10*/  @!P1 SYNCS.PHASECHK.TRANS64 P1, [R0+URZ+0x90], R5 ;  /* 0x00009005000095a7 */ /* 0x000ea400080210ff */
[----:B--2---:R-:W-:Y:S05]  /*9a20*/  @!P1 BRA `(.L_x_60) ;  /* 0xfffffffc00f09947 */ /* 0x004fea000383ffff */
[----:B------:R-:W-:Y:S05]  /*9a30*/  BRA `(.L_x_153) ;  /* 0xffffff98007c7947 */ /* 0x000fea000383ffff */
.L_x_61:
[----:B------:R-:W-:-:S07]  /*9a40*/  MOV R3, UR31 ;  /* 0x0000001f00037c02 */ /* 0x000fce0008000f00 */
.L_x_154:
[----:B-1----:R1:W2:Y:S02]  /*9a50*/  SYNCS.PHASECHK.TRANS64.TRYWAIT P0, [R3+URZ+0xd0], R0 ;  /* 0x0000d000030075a7 */ /* 0x0022a400080011ff */
[----:B--2---:R-:W-:Y:S05]  /*9a60*/  @!P0 NANOSLEEP.SYNCS 0x989680 ;  /* 0x009896800000895d */ /* 0x004fea0003900000 */
[----:B------:R-:W2:Y:S02]  /*9a70*/  @!P0 SYNCS.PHASECHK.TRANS64 P0, [R3+URZ+0xd0], R0 ;  /* 0x0000d000030085a7 */ /* 0x000ea400080010ff */
[----:B--2---:R-:W-:Y:S05]  /*9a80*/  @!P0 BRA `(.L_x_154) ;  /* 0xfffffffc00f08947 */ /* 0x004fea000383ffff */
[----:B------:R-:W-:Y:S05]  /*9a90*/  BRA `(.L_x_155) ;  /* 0xffffff9800cc7947 */ /* 0x000fea000383ffff */
.L_x_64:
[----:B------:R-:W-:Y:S07]  /*9aa0*/  MOV R0, UR5 ;  /* 0x0000000500007c02 */ /* 0x000fee0008000f00 */
.L_x_156:
[----:B-1----:R1:W2:Y:S02]  /*9ab0*/  SYNCS.PHASECHK.TRANS64.TRYWAIT P0, [R0+URZ], R3 ;  /* 0x00000003000075a7 */ /* 0x0022a400080011ff */
[----:B--2---:R-:W-:Y:S05]  /*9ac0*/  @!P0 NANOSLEEP.SYNCS 0x989680 ;  /* 0x009896800000895d */ /* 0x004fea0003900000 */
[----:B------:R-:W2:Y:S02]  /*9ad0*/  @!P0 SYNCS.PHASECHK.TRANS64 P0, [R0+URZ], R3 ;  /* 0x00000003000085a7 */ /* 0x000ea400080010ff */
[----:B--2---:R-:W-:Y:S05]  /*9ae0*/  @!P0 BRA `(.L_x_156) ;  /* 0xfffffffc00f08947 */ /* 0x004fea000383ffff */
[----:B------:R-:W-:Y:S05]  /*9af0*/  BRA `(.L_x_63) ;  /* 0xffffff9800e87947 */ /* 0x000fea000383ffff */
.L_x_67:
[----:B------:R-:W-:-:S07]  /*9b00*/  MOV R0, UR4 ;  /* 0x0000000400007c02 */ /* 0x000fce0008000f00 */
.L_x_157:
[----:B--2---:R2:W4:Y:S02]  /*9b10*/  SYNCS.PHASECHK.TRANS64.TRYWAIT P0, [R0+URZ], R3 ;  /* 0x00000003000075a7 */ /* 0x00452400080011ff */
[----:B----4-:R-:W-:Y:S05]  /*9b20*/  @!P0 NANOSLEEP.SYNCS 0x989680 ;  /* 0x009896800000895d */ /* 0x010fea0003900000 */
[----:B------:R-:W4:Y:S02]  /*9b30*/  @!P0 SYNCS.PHASECHK.TRANS64 P0, [R0+URZ], R3 ;  /* 0x00000003000085a7 */ /* 0x000f2400080010ff */
[----:B----4-:R-:W-:Y:S05]  /*9b40*/  @!P0 BRA `(.L_x_157) ;  /* 0xfffffffc00f08947 */ /* 0x010fea000383ffff */
[----:B------:R-:W-:Y:S05]  /*9b50*/  BRA `(.L_x_158) ;  /* 0xffffff9c00c47947 */ /* 0x000fea000383ffff */
.L_x_68:
[----:B------:R-:W-:-:S07]  /*9b60*/  MOV R0, UR5 ;  /* 0x0000000500007c02 */ /* 0x000fce0008000f00 */
.L_x_159:
[----:B-1----:R1:W2:Y:S02]  /*9b70*/  SYNCS.PHASECHK.TRANS64.TRYWAIT P0, [R0+URZ], R3 ;  /* 0x00000003000075a7 */ /* 0x0022a400080011ff */
[----:B--2---:R-:W-:Y:S05]  /*9b80*/  @!P0 NANOSLEEP.SYNCS 0x989680 ;  /* 0x009896800000895d */ /* 0x004fea0003900000 */
[----:B------:R-:W2:Y:S02]  /*9b90*/  @!P0 SYNCS.PHASECHK.TRANS64 P0, [R0+URZ], R3 ;  /* 0x00000003000085a7 */ /* 0x000ea400080010ff */
[----:B--2---:R-:W-:Y:S05]  /*9ba0*/  @!P0 BRA `(.L_x_159) ;  /* 0xfffffffc00f08947 */ /* 0x004fea000383ffff */
[----:B------:R-:W-:Y:S05]  /*9bb0*/  BRA `(.L_x_160) ;  /* 0xffffff9c00d07947 */ /* 0x000fea000383ffff */
.L_x_69:
[----:B------:R-:W-:-:S07]  /*9bc0*/  MOV R0, UR5 ;  /* 0x0000000500007c02 */ /* 0x000fce0008000f00 */
.L_x_161:
[----:B-1----:R1:W2:Y:S02]  /*9bd0*/  SYNCS.PHASECHK.TRANS64.TRYWAIT P0, [R0+URZ], R3 ;  /* 0x00000003000075a7 */ /* 0x0022a400080011ff */
[----:B--2---:R-:W-:Y:S05]  /*9be0*/  @!P0 NANOSLEEP.SYNCS 0x989680 ;  /* 0x009896800000895d */ /* 0x004fea0003900000 */
[----:B------:R-:W2:Y:S02]  /*9bf0*/  @!P0 SYNCS.PHASECHK.TRANS64 P0, [R0+URZ], R3 ;  /* 0x00000003000085a7 */ /* 0x000ea400080010ff */
[----:B--2---:R-:W-:Y:S05]  /*9c00*/  @!P0 BRA `(.L_x_161) ;  /* 0xfffffffc00f08947 */ /* 0x004fea000383ffff */
[----:B------:R-:W-:Y:S05]  /*9c10*/  BRA `(.L_x_162) ;  /* 0xffffff9c00dc7947 */ /* 0x000fea000383ffff */
.L_x_70:
[----:B------:R-:W-:-:S07]  /*9c20*/  MOV R0, UR4 ;  /* 0x0000000400007c02 */ /* 0x000fce0008000f00 */
.L_x_163:
[----:B-1----:R1:W2:Y:S02]  /*9c30*/  SYNCS.PHASECHK.TRANS64.TRYWAIT P0, [R0+URZ], R3 ;  /* 0x00000003000075a7 */ /* 0x0022a400080011ff */
[----:B--2---:R-:W-:Y:S05]  /*9c40*/  @!P0 NANOSLEEP.SYNCS 0x989680 ;  /* 0x009896800000895d */ /* 0x004fea0003900000 */
[----:B------:R-:W2:Y:S02]  /*9c50*/  @!P0 SYNCS.PHASECHK.TRANS64 P0, [R0+URZ], R3 ;  /* 0x00000003000085a7 */ /* 0x000ea400080010ff */
[----:B--2---:R-:W-:Y:S05]  /*9c60*/  @!P0 BRA `(.L_x_163) ;  /* 0xfffffffc00f08947 */ /* 0x004fea000383ffff */
[----:B------:R-:W-:Y:S05]  /*9c70*/  BRA `(.L_x_164) ;  /* 0xffffff9c00e87947 */ /* 0x000fea000383ffff */
.L_x_75:
[----:B--2---:R2:W3:Y:S02]  /*9c80*/  SYNCS.PHASECHK.TRANS64.TRYWAIT P0, [R12+URZ+0x90], R9 ;  /* 0x000090090c0075a7 */ /* 0x0044e400080011ff */
[----:B---3--:R-:W-:Y:S05]  /*9c90*/  @!P0 NANOSLEEP.SYNCS 0x989680 ;  /* 0x009896800000895d */ /* 0x008fea0003900000 */
[----:B------:R-:W3:Y:S02]  /*9ca0*/  @!P0 SYNCS.PHASECHK.TRANS64 P0, [R12+URZ+0x90], R9 ;  /* 0x000090090c0085a7 */ /* 0x000ee400080010ff */
[----:B---3--:R-:W-:Y:S05]  /*9cb0*/  @!P0 BRA `(.L_x_75) ;  /* 0xfffffffc00f08947 */ /* 0x008fea000383ffff */
[----:B------:R-:W-:Y:S05]  /*9cc0*/  BRA `(.L_x_165) ;  /* 0xffffffa400187947 */ /* 0x000fea000383ffff */
.L_x_78:
[----:B------:R-:W-:Y:S07]  /*9cd0*/  MOV R0, UR21 ;  /* 0x0000001500007c02 */ /* 0x000fee0008000f00 */
.L_x_166:
[----:B--2---:R2:W3:Y:S02]  /*9ce0*/  SYNCS.PHASECHK.TRANS64.TRYWAIT P2, [R0+URZ+0x88], R11 ;  /* 0x0000880b000075a7 */ /* 0x0044e400080411ff */
[----:B---3--:R-:W-:Y:S05]  /*9cf0*/  @!P2 NANOSLEEP.SYNCS 0x989680 ;  /* 0x009896800000a95d */ /* 0x008fea0003900000 */
[----:B------:R-:W3:Y:S02]  /*9d00*/  @!P2 SYNCS.PHASECHK.TRANS64 P2, [R0+URZ+0x88], R11 ;  /* 0x0000880b0000a5a7 */ /* 0x000ee400080410ff */
[----:B---3--:R-:W-:Y:S05]  /*9d10*/  @!P2 BRA `(.L_x_166) ;  /* 0xfffffffc00f0a947 */ /* 0x008fea000383ffff */
[----:B------:R-:W-:Y:S05]  /*9d20*/  BRA `(.L_x_77) ;  /* 0xffffffa800807947 */ /* 0x000fea000383ffff */
.L_x_81:
[----:B--2---:R-:W-:Y:S07]  /*9d30*/  MOV R0, UR21 ;  /* 0x0000001500007c02 */ /* 0x004fee0008000f00 */
.L_x_167:
[----:B--2---:R2:W3:Y:S02]  /*9d40*/  SYNCS.PHASECHK.TRANS64.TRYWAIT P0, [R0+URZ+0x60], R9 ;  /* 0x00006009000075a7 */ /* 0x0044e400080011ff */
[----:B---3--:R-:W-:Y:S05]  /*9d50*/  @!P0 NANOSLEEP.SYNCS 0x989680 ;  /* 0x009896800000895d */ /* 0x008fea0003900000 */
[----:B------:R-:W3:Y:S02]  /*9d60*/  @!P0 SYNCS.PHASECHK.TRANS64 P0, [R0+URZ+0x60], R9 ;  /* 0x00006009000085a7 */ /* 0x000ee400080010ff */
[----:B---3--:R-:W-:Y:S05]  /*9d70*/  @!P0 BRA `(.L_x_167) ;  /* 0xfffffffc00f08947 */ /* 0x008fea000383ffff */
[----:B------:R-:W-:Y:S05]  /*9d80*/  BRA `(.L_x_168) ;  /* 0xffffffa800dc7947 */ /* 0x000fea000383ffff */
.L_x_82:
[----:B------:R-:W-:Y:S07]  /*9d90*/  MOV R0, UR21 ;  /* 0x0000001500007c02 */ /* 0x000fee0008000f00 */
.L_x_169:
[----:B--2---:R2:W3:Y:S02]  /*9da0*/  SYNCS.PHASECHK.TRANS64.TRYWAIT P0, [R0+URZ+0x68], R9 ;  /* 0x00006809000075a7 */ /* 0x0044e400080011ff */
[----:B---3--:R-:W-:Y:S05]  /*9db0*/  @!P0 NANOSLEEP.SYNCS 0x989680 ;  /* 0x009896800000895d */ /* 0x008fea0003900000 */
[----:B------:R-:W3:Y:S02]  /*9dc0*/  @!P0 SYNCS.PHASECHK.TRANS64 P0, [R0+URZ+0x68], R9 ;  /* 0x00006809000085a7 */ /* 0x000ee400080010ff */
[----:B---3--:R-:W-:Y:S05]  /*9dd0*/  @!P0 BRA `(.L_x_169) ;  /* 0xfffffffc00f08947 */ /* 0x008fea000383ffff */
[----:B------:R-:W-:Y:S05]  /*9de0*/  BRA `(.L_x_170) ;  /* 0xffffffac00147947 */ /* 0x000fea000383ffff */
.L_x_83:
[----:B------:R-:W-:Y:S07]  /*9df0*/  MOV R0, UR21 ;  /* 0x0000001500007c02 */ /* 0x000fee0008000f00 */
.L_x_171:
[----:B--2---:R2:W3:Y:S02]  /*9e00*/  SYNCS.PHASECHK.TRANS64.TRYWAIT P0, [R0+URZ+0x70], R9 ;  /* 0x00007009000075a7 */ /* 0x0044e400080011ff */
[----:B---3--:R-:W-:Y:S05]  /*9e10*/  @!P0 NANOSLEEP.SYNCS 0x989680 ;  /* 0x009896800000895d */ /* 0x008fea0003900000 */
[----:B------:R-:W3:Y:S02]  /*9e20*/  @!P0 SYNCS.PHASECHK.TRANS64 P0, [R0+URZ+0x70], R9 ;  /* 0x00007009000085a7 */ /* 0x000ee400080010ff */
[----:B---3--:R-:W-:Y:S05]  /*9e30*/  @!P0 BRA `(.L_x_171) ;  /* 0xfffffffc00f08947 */ /* 0x008fea000383ffff */
[----:B------:R-:W-:Y:S05]  /*9e40*/  BRA `(.L_x_172) ;  /* 0xffffffac00587947 */ /* 0x000fea000383ffff */
.L_x_84:
[----:B------:R-:W-:Y:S07]  /*9e50*/  MOV R0, UR21 ;  /* 0x0000001500007c02 */ /* 0x000fee0008000f00 */
.L_x_173:
[----:B--2---:R2:W3:Y:S02]  /*9e60*/  SYNCS.PHASECHK.TRANS64.TRYWAIT P0, [R0+URZ+0x78], R9 ;  /* 0x00007809000075a7 */ /* 0x0044e400080011ff */
[----:B---3--:R-:W-:Y:S05]  /*9e70*/  @!P0 NANOSLEEP.SYNCS 0x989680 ;  /* 0x009896800000895d */ /* 0x008fea0003900000 */
[----:B------:R-:W3:Y:S02]  /*9e80*/  @!P0 SYNCS.PHASECHK.TRANS64 P0, [R0+URZ+0x78], R9 ;  /* 0x00007809000085a7 */ /* 0x000ee400080010ff */
[----:B---3--:R-:W-:Y:S05]  /*9e90*/  @!P0 BRA `(.L_x_173) ;  /* 0xfffffffc00f08947 */ /* 0x008fea000383ffff */
[----:B------:R-:W-:Y:S05]  /*9ea0*/  BRA `(.L_x_174) ;  /* 0xffffffac00987947 */ /* 0x000fea000383ffff */
.L_x_86:
[----:B------:R-:W-:-:S07]  /*9eb0*/  MOV R0, UR21 ;  /* 0x0000001500007c02 */ /* 0x000fce0008000f00 */
.L_x_175:
[----:B---3--:R3:W4:Y:S02]  /*9ec0*/  SYNCS.PHASECHK.TRANS64.TRYWAIT P0, [R0+URZ+0x60], R3 ;  /* 0x00006003000075a7 */ /* 0x00872400080011ff */
[----:B----4-:R-:W-:Y:S05]  /*9ed0*/  @!P0 NANOSLEEP.SYNCS 0x989680 ;  /* 0x009896800000895d */ /* 0x010fea0003900000 */
[----:B------:R-:W4:Y:S02]  /*9ee0*/  @!P0 SYNCS.PHASECHK.TRANS64 P0, [R0+URZ+0x60], R3 ;  /* 0x00006003000085a7 */ /* 0x000f2400080010ff */
[----:B----4-:R-:W-:Y:S05]  /*9ef0*/  @!P0 BRA `(.L_x_175) ;  /* 0xfffffffc00f08947 */ /* 0x010fea000383ffff */
[----:B------:R-:W-:Y:S05]  /*9f00*/  BRA `(.L_x_176) ;  /* 0xffffffb000107947 */ /* 0x000fea000383ffff */
.L_x_87:
[----:B---3--:R-:W-:-:S07]  /*9f10*/  MOV R0, UR21 ;  /* 0x0000001500007c02 */ /* 0x008fce0008000f00 */
.L_x_177:
[----:B---3--:R3:W4:Y:S02]  /*9f20*/  SYNCS.PHASECHK.TRANS64.TRYWAIT P0, [R0+URZ+0x68], R3 ;  /* 0x00006803000075a7 */ /* 0x00872400080011ff */
[----:B----4-:R-:W-:Y:S05]  /*9f30*/  @!P0 NANOSLEEP.SYNCS 0x989680 ;  /* 0x009896800000895d */ /* 0x010fea0003900000 */
[----:B------:R-:W4:Y:S02]  /*9f40*/  @!P0 SYNCS.PHASECHK.TRANS64 P0, [R0+URZ+0x68], R3 ;  /* 0x00006803000085a7 */ /* 0x000f2400080010ff */
[----:B----4-:R-:W-:Y:S05]  /*9f50*/  @!P0 BRA `(.L_x_177) ;  /* 0xfffffffc00f08947 */ /* 0x010fea000383ffff */
[----:B------:R-:W-:Y:S05]  /*9f60*/  BRA `(.L_x_178) ;  /* 0xffffffb000007947 */ /* 0x000fea000383ffff */
.L_x_88:
[----:B---3--:R-:W-:-:S07]  /*9f70*/  MOV R0, UR21 ;  /* 0x0000001500007c02 */ /* 0x008fce0008000f00 */
.L_x_179:
[----:B---3--:R3:W4:Y:S02]  /*9f80*/  SYNCS.PHASECHK.TRANS64.TRYWAIT P0, [R0+URZ+0x70], R3 ;  /* 0x00007003000075a7 */ /* 0x00872400080011ff */
[----:B----4-:R-:W-:Y:S05]  /*9f90*/  @!P0 NANOSLEEP.SYNCS 0x989680 ;  /* 0x009896800000895d */ /* 0x010fea0003900000 */
[----:B------:R-:W4:Y:S02]  /*9fa0*/  @!P0 SYNCS.PHASECHK.TRANS64 P0, [R0+URZ+0x70], R3 ;  /* 0x00007003000085a7 */ /* 0x000f2400080010ff */
[----:B----4-:R-:W-:Y:S05]  /*9fb0*/  @!P0 BRA `(.L_x_179) ;  /* 0xfffffffc00f08947 */ /* 0x010fea000383ffff */
[----:B------:R-:W-:Y:S05]  /*9fc0*/  BRA `(.L_x_180) ;  /* 0xffffffac00f07947 */ /* 0x000fea000383ffff */
.L_x_90:
[----:B-1----:R1:W2:Y:S02]  /*9fd0*/  SYNCS.PHASECHK.TRANS64.TRYWAIT P0, [R3+URZ+0x90], R0 ;  /* 0x00009000030075a7 */ /* 0x0022a400080011ff */
[----:B--2---:R-:W-:Y:S05]  /*9fe0*/  @!P0 NANOSLEEP.SYNCS 0x989680 ;  /* 0x009896800000895d */ /* 0x004fea0003900000 */
[----:B------:R-:W2:Y:S02]  /*9ff0*/  @!P0 SYNCS.PHASECHK.TRANS64 P0, [R3+URZ+0x90], R0 ;  /* 0x00009000030085a7 */ /* 0x000ea400080010ff */
[----:B--2---:R-:W-:Y:S05]  /*a000*/  @!P0 BRA `(.L_x_90) ;  /* 0xfffffffc00f08947 */ /* 0x004fea000383ffff */
[----:B------:R-:W-:Y:S05]  /*a010*/  BRA `(.L_x_181) ;  /* 0xffffffb000bc7947 */ /* 0x000fea000383ffff */
.L_x_101:
[----:B-1----:R-:W-:Y:S04]  /*a020*/  MOV R0, UR44 ;  /* 0x0000002c00007c02 */ /* 0x002fe80008000f00 */
[----:B------:R1:W2:Y:S03]  /*a030*/  SYNCS.PHASECHK.TRANS64.TRYWAIT P1, [R0+URZ+0x40], R5 ;  /* 0x00004005000075a7 */ /* 0x0002a600080211ff */
[----:B--2---:R-:W-:Y:S05]  /*a040*/  @!P1 NANOSLEEP.SYNCS 0x989680 ;  /* 0x009896800000995d */ /* 0x004fea0003900000 */
[----:B------:R-:W2:Y:S02]  /*a050*/  @!P1 SYNCS.PHASECHK.TRANS64 P1, [R0+URZ+0x40], R5 ;  /* 0x00004005000095a7 */ /* 0x000ea400080210ff */
[----:B--2---:R-:W-:Y:S05]  /*a060*/  @!P1 BRA `(.L_x_101) ;  /* 0xfffffffc00ec9947 */ /* 0x004fea000383ffff */
[----:B------:R-:W-:Y:S05]  /*a070*/  BRA `(.L_x_100) ;  /* 0xffffffc000507947 */ /* 0x000fea000383ffff */
.L_x_103:
[----:B-1----:R1:W4:Y:S02]  /*a080*/  SYNCS.PHASECHK.TRANS64.TRYWAIT P0, [R98+URZ+0xb0], R3 ;  /* 0x0000b003620075a7 */ /* 0x00232400080011ff */
[----:B----4-:R-:W-:Y:S05]  /*a090*/  @!P0 NANOSLEEP.SYNCS 0x989680 ;  /* 0x009896800000895d */ /* 0x010fea0003900000 */
[----:B------:R-:W4:Y:S02]  /*a0a0*/  @!P0 SYNCS.PHASECHK.TRANS64 P0, [R98+URZ+0xb0], R3 ;  /* 0x0000b003620085a7 */ /* 0x000f2400080010ff */
[----:B----4-:R-:W-:Y:S05]  /*a0b0*/  @!P0 BRA `(.L_x_103) ;  /* 0xfffffffc00f08947 */ /* 0x010fea000383ffff */
[----:B------:R-:W-:Y:S05]  /*a0c0*/  BRA `(.L_x_102) ;  /* 0xffffffc0007c7947 */ /* 0x000fea000383ffff */
.L_x_112:
[----:B--2---:R2:W3:Y:S02]  /*a0d0*/  SYNCS.PHASECHK.TRANS64.TRYWAIT P0, [R3+URZ+0x40], R0 ;  /* 0x00004000030075a7 */ /* 0x0044e400080011ff */
[----:B---3--:R-:W-:Y:S05]  /*a0e0*/  @!P0 NANOSLEEP.SYNCS 0x989680 ;  /* 0x009896800000895d */ /* 0x008fea0003900000 */
[----:B------:R-:W3:Y:S02]  /*a0f0*/  @!P0 SYNCS.PHASECHK.TRANS64 P0, [R3+URZ+0x40], R0 ;  /* 0x00004000030085a7 */ /* 0x000ee400080010ff */
[----:B---3--:R-:W-:Y:S05]  /*a100*/  @!P0 BRA `(.L_x_112) ;  /* 0xfffffffc00f08947 */ /* 0x008fea000383ffff */
[----:B------:R-:W-:Y:S05]  /*a110*/  BRA `(.L_x_111) ;  /* 0xffffffcc00607947 */ /* 0x000fea000383ffff */
.L_x_120:
[----:B-1----:R1:W3:Y:S02]  /*a120*/  SYNCS.PHASECHK.TRANS64.TRYWAIT P0, [R63+URZ+0x40], R4 ;  /* 0x000040043f0075a7 */ /* 0x0022e400080011ff */
[----:B---3--:R-:W-:Y:S05]  /*a130*/  @!P0 NANOSLEEP.SYNCS 0x989680 ;  /* 0x009896800000895d */ /* 0x008fea0003900000 */
[----:B------:R-:W3:Y:S02]  /*a140*/  @!P0 SYNCS.PHASECHK.TRANS64 P0, [R63+URZ+0x40], R4 ;  /* 0x000040043f0085a7 */ /* 0x000ee400080010ff */
[----:B---3--:R-:W-:Y:S05]  /*a150*/  @!P0 BRA `(.L_x_120) ;  /* 0xfffffffc00f08947 */ /* 0x008fea000383ffff */
[----:B------:R-:W-:Y:S05]  /*a160*/  BRA `(.L_x_119) ;  /* 0xffffffd800687947 */ /* 0x000fea000383ffff */
.L_x_128:
[----:B-1----:R1:W3:Y:S02]  /*a170*/  SYNCS.PHASECHK.TRANS64.TRYWAIT P0, [R108+URZ+0x40], R3 ;  /* 0x000040036c0075a7 */ /* 0x0022e400080011ff */
[----:B---3--:R-:W-:Y:S05]  /*a180*/  @!P0 NANOSLEEP.SYNCS 0x989680 ;  /* 0x009896800000895d */ /* 0x008fea0003900000 */
[----:B------:R-:W3:Y:S02]  /*a190*/  @!P0 SYNCS.PHASECHK.TRANS64 P0, [R108+URZ+0x40], R3 ;  /* 0x000040036c0085a7 */ /* 0x000ee400080010ff */
[----:B---3--:R-:W-:Y:S05]  /*a1a0*/  @!P0 BRA `(.L_x_128) ;  /* 0xfffffffc00f08947 */ /* 0x008fea000383ffff */
[----:B------:R-:W-:Y:S05]  /*a1b0*/  BRA `(.L_x_127) ;  /* 0xffffffe4006c7947 */ /* 0x000fea000383ffff */
        .weak           $__internal_0_$__cuda_sm10x_tcgen05_guardrail_trap_col_being_dealloced_not_returned_by_alloc
        .type           $__internal_0_$__cuda_sm10x_tcgen05_guardrail_trap_col_being_dealloced_not_returned_by_alloc,@function
        .size           $__internal_0_$__cuda_sm10x_tcgen05_guardrail_trap_col_being_dealloced_not_returned_by_alloc,($__internal_1_$__cuda_sm10x_tcgen05_guardrail_trap_phase_invalid_during_alloc - $__internal_0_$__cuda_sm10x_tcgen05_guardrail_trap_col_being_dealloced_not_returned_by_alloc)
$__internal_0_$__cuda_sm10x_tcgen05_guardrail_trap_col_being_dealloced_not_returned_by_alloc:
[----:B------:R-:W-:Y:S05]  /*a1c0*/  BPT.TRAP 0x1 ;  /* 0x000000040000795c */ /* 0x000fea0000300000 */
[----:B------:R-:W-:-:S04]  /*a1d0*/  HFMA2 R3, -RZ, RZ, 0, 0 ;  /* 0x00000000ff037431 */ /* 0x000fc800000001ff */
[----:B------:R-:W-:Y:S05]  /*a1e0*/  RET.REL.NODEC R2 `(_ZN7cutlass13device_kernelINS_4gemm6kernel13GemmUniversalIN4cute5tupleIJiiiiEEENS1_10collective13CollectiveMmaINS1_35MainloopSm100TmaUmmaWarpSpecializedILi4ELi2ELi4ENS5_IJNS4_1CILi1EEENSA_ILi2EEESB_EEEEENS5_IJNSA_ILi64EEENSA_ILi256EEESF_EEENS_10bfloat16_tENS5_IJlSB_lEEESI_SJ_NS4_8TiledMMAINS4_8MMA_AtomIJNS4_20SM100_MMA_F16BF16_SSISI_SI_fLi64ELi256ELNS4_4UMMA5MajorE0ELSO_0ELNSN_7ScaleInE0ELSP_0EEEEEENS4_6LayoutINS5_IJSB_SB_SB_EEENS5_IJNSA_ILi0EEESU_SU_EEEEENS5_IJNS4_10UnderscoreESX_SX_EEEEENS4_23SM90_TMA_LOAD_MULTICASTENS4_14ComposedLayoutINS4_7SwizzleILi3ELi4ELi3EEENS4_18smem_ptr_flag_bitsILi16EEENSS_INS5_IJNSA_ILi8EEESF_EEENS5_IJSF_SB_EEEEEEEvNS4_8identityENS4_13SM90_TMA_LOADES1A_vS1B_EENS_8epilogue10collective18CollectiveEpilogueINS1E_23Sm100TmaWarpSpecializedILi4ELi2ELi32ELb1ELb0EEEJSH_NS5_IJNSS_ISF_SB_EES1J_EEESI_SJ_SI_SJ_NS1E_6fusion15FusionCallbacksIS1I_NS1L_17LinearCombinationISI_fSI_fLNS_15FloatRoundStyleE2EEESH_S1K_JEEENS4_5SM1004TMEM4LOAD26SM100_TMEM_LOAD_16dp256b8xES1C_S1A_NS4_17SM75_U32x4_LDSM_NENS4_14SM90_TMA_STOREES1A_NS4_17SM90_U32x4_STSM_NENS4_39AutoVectorizingCopyWithAssumedAlignmentILi128EEEEEEvvEEEEvNT_6ParamsE) ;  /* 0xffffff5c02847950 */ /* 0x000fea0003c3ffff */
        .weak           $__internal_1_$__cuda_sm10x_tcgen05_guardrail_trap_phase_invalid_during_alloc
        .type           $__internal_1_$__cuda_sm10x_tcgen05_guardrail_trap_phase_invalid_during_alloc,@function
        .size           $__internal_1_$__cuda_sm10x_tcgen05_guardrail_trap_phase_invalid_during_alloc,($__internal_2_$__cuda_sm10x_tcgen05_guardrail_trap_unallocated_columns_being_dealloced - $__internal_1_$__cuda_sm10x_tcgen05_guardrail_trap_phase_invalid_during_alloc)
$__internal_1_$__cuda_sm10x_tcgen05_guardrail_trap_phase_invalid_during_alloc:
[----:B------:R-:W-:Y:S05]  /*a1f0*/  BPT.TRAP 0x1 ;  /* 0x000000040000795c */ /* 0x000fea0000300000 */
[----:B------:R-:W-:-:S04]  /*a200*/  MOV R5, 0x0 ;  /* 0x0000000000057802 */ /* 0x000fc80000000f00 */
[----:B------:R-:W-:Y:S05]  /*a210*/  RET.REL.NODEC R4 `(_ZN7cutlass13device_kernelINS_4gemm6kernel13GemmUniversalIN4cute5tupleIJiiiiEEENS1_10collective13CollectiveMmaINS1_35MainloopSm100TmaUmmaWarpSpecializedILi4ELi2ELi4ENS5_IJNS4_1CILi1EEENSA_ILi2EEESB_EEEEENS5_IJNSA_ILi64EEENSA_ILi256EEESF_EEENS_10bfloat16_tENS5_IJlSB_lEEESI_SJ_NS4_8TiledMMAINS4_8MMA_AtomIJNS4_20SM100_MMA_F16BF16_SSISI_SI_fLi64ELi256ELNS4_4UMMA5MajorE0ELSO_0ELNSN_7ScaleInE0ELSP_0EEEEEENS4_6LayoutINS5_IJSB_SB_SB_EEENS5_IJNSA_ILi0EEESU_SU_EEEEENS5_IJNS4_10UnderscoreESX_SX_EEEEENS4_23SM90_TMA_LOAD_MULTICASTENS4_14ComposedLayoutINS4_7SwizzleILi3ELi4ELi3EEENS4_18smem_ptr_flag_bitsILi16EEENSS_INS5_IJNSA_ILi8EEESF_EEENS5_IJSF_SB_EEEEEEEvNS4_8identityENS4_13SM90_TMA_LOADES1A_vS1B_EENS_8epilogue10collective18CollectiveEpilogueINS1E_23Sm100TmaWarpSpecializedILi4ELi2ELi32ELb1ELb0EEEJSH_NS5_IJNSS_ISF_SB_EES1J_EEESI_SJ_SI_SJ_NS1E_6fusion15FusionCallbacksIS1I_NS1L_17LinearCombinationISI_fSI_fLNS_15FloatRoundStyleE2EEESH_S1K_JEEENS4_5SM1004TMEM4LOAD26SM100_TMEM_LOAD_16dp256b8xES1C_S1A_NS4_17SM75_U32x4_LDSM_NENS4_14SM90_TMA_STOREES1A_NS4_17SM90_U32x4_STSM_NENS4_39AutoVectorizingCopyWithAssumedAlignmentILi128EEEEEEvvEEEEvNT_6ParamsE) ;  /* 0xffffff5c04787950 */ /* 0x000fea0003c3ffff */
        .weak           $__internal_2_$__cuda_sm10x_tcgen05_guardrail_trap_unallocated_columns_being_dealloced
        .type           $__internal_2_$__cuda_sm10x_tcgen05_guardrail_trap_unallocated_columns_being_dealloced,@function
        .size           $__internal_2_$__cuda_sm10x_tcgen05_guardrail_trap_unallocated_columns_being_dealloced,(.L_x_183 - $__internal_2_$__cuda_sm10x_tcgen05_guardrail_trap_unallocated_columns_being_dealloced)
$__internal_2_$__cuda_sm10x_tcgen05_guardrail_trap_unallocated_columns_being_dealloced:
[----:B------:R-:W-:Y:S05]  /*a220*/  BPT.TRAP 0x1 ;  /* 0x000000040000795c */ /* 0x000fea0000300000 */
[----:B------:R-:W-:-:S04]  /*a230*/  HFMA2 R3, -RZ, RZ, 0, 0 ;  /* 0x00000000ff037431 */ /* 0x000fc800000001ff */
[----:B------:R-:W-:Y:S05]  /*a240*/  RET.REL.NODEC R2 `(_ZN7cutlass13device_kernelINS_4gemm6kernel13GemmUniversalIN4cute5tupleIJiiiiEEENS1_10collective13CollectiveMmaINS1_35MainloopSm100TmaUmmaWarpSpecializedILi4ELi2ELi4ENS5_IJNS4_1CILi1EEENSA_ILi2EEESB_EEEEENS5_IJNSA_ILi64EEENSA_ILi256EEESF_EEENS_10bfloat16_tENS5_IJlSB_lEEESI_SJ_NS4_8TiledMMAINS4_8MMA_AtomIJNS4_20SM100_MMA_F16BF16_SSISI_SI_fLi64ELi256ELNS4_4UMMA5MajorE0ELSO_0ELNSN_7ScaleInE0ELSP_0EEEEEENS4_6LayoutINS5_IJSB_SB_SB_EEENS5_IJNSA_ILi0EEESU_SU_EEEEENS5_IJNS4_10UnderscoreESX_SX_EEEEENS4_23SM90_TMA_LOAD_MULTICASTENS4_14ComposedLayoutINS4_7SwizzleILi3ELi4ELi3EEENS4_18smem_ptr_flag_bitsILi16EEENSS_INS5_IJNSA_ILi8EEESF_EEENS5_IJSF_SB_EEEEEEEvNS4_8identityENS4_13SM90_TMA_LOADES1A_vS1B_EENS_8epilogue10collective18CollectiveEpilogueINS1E_23Sm100TmaWarpSpecializedILi4ELi2ELi32ELb1ELb0EEEJSH_NS5_IJNSS_ISF_SB_EES1J_EEESI_SJ_SI_SJ_NS1E_6fusion15FusionCallbacksIS1I_NS1L_17LinearCombinationISI_fSI_fLNS_15FloatRoundStyleE2EEESH_S1K_JEEENS4_5SM1004TMEM4LOAD26SM100_TMEM_LOAD_16dp256b8xES1C_S1A_NS4_17SM75_U32x4_LDSM_NENS4_14SM90_TMA_STOREES1A_NS4_17SM90_U32x4_STSM_NENS4_39AutoVectorizingCopyWithAssumedAlignmentILi128EEEEEEvvEEEEvNT_6ParamsE) ;  /* 0xffffff5c026c7950 */ /* 0x000fea0003c3ffff */
.L_x_182:
[----:B------:R-:W-:-:S00]  /*a250*/  BRA `(.L_x_182) ;  /* 0xfffffffc00fc7947 */ /* 0x000fc0000383ffff */
[----:B------:R-:W-:-:S00]  /*a260*/  NOP ;  /* 0x0000000000007918 */ /* 0x000fc00000000000 */
        /* <DEDUP_REMOVED lines=9> */
.L_x_183:


//--------------------- .nv.global.init           --------------------------
	.section	.nv.global.init,"aw",@progbits
.nv.global.init:
	.type		$str$27,@object
	.size		$str$27,($str$28 - $str$27)
$str$27:
        /*0000*/ 	.byte	0x28, 0x61, 0x64, 0x64, 0x72, 0x65, 0x73, 0x73, 0x20, 0x26, 0x20, 0x6d, 0x61, 0x73, 0x6b, 0x29
        /*0010*/ 	.byte	0x20, 0x3d, 0x3d, 0x20, 0x30, 0x00
	.type		$str$28,@object
	.size		$str$28,($str$26 - $str$28)
$str$28:
        /*0016*/ 	.byte	0x2f, 0x74, 0x6d, 0x70, 0x2f, 0x63, 0x75, 0x74, 0x6c, 0x61, 0x73, 0x73, 0x5f, 0x73, 0x77, 0x65
        /*0026*/ 	.byte	0x65, 0x70, 0x5f, 0x73, 0x72, 0x63, 0x2f, 0x69, 0x6e, 0x63, 0x6c, 0x75, 0x64, 0x65, 0x2f, 0x63
        /*0036*/ 	.byte	0x75, 0x74, 0x65, 0x2f, 0x70, 0x6f, 0x69, 0x6e, 0x74, 0x65, 0x72, 0x5f, 0x66, 0x6c, 0x61, 0x67
        /*0046*/ 	.byte	0x67, 0x65, 0x64, 0x2e, 0x68, 0x70, 0x70, 0x00
	.type		$str$26,@object
	.size		$str$26,($str$25 - $str$26)
$str$26:
        /*004e*/ 	.byte	0x2f, 0x74, 0x6d, 0x70, 0x2f, 0x63, 0x75, 0x74, 0x6c, 0x61, 0x73, 0x73, 0x5f, 0x73, 0x77, 0x65
        /*005e*/ 	.byte	0x65, 0x70, 0x5f, 0x73, 0x72, 0x63, 0x2f, 0x69, 0x6e, 0x63, 0x6c, 0x75, 0x64, 0x65, 0x2f, 0x63
        /*006e*/ 	.byte	0x75, 0x74, 0x65, 0x2f, 0x61, 0x74, 0x6f, 0x6d, 0x2f, 0x63, 0x6f, 0x70, 0x79, 0x5f, 0x74, 0x72
        /*007e*/ 	.byte	0x61, 0x69, 0x74, 0x73, 0x5f, 0x73, 0x6d, 0x31, 0x30, 0x30, 0x2e, 0x68, 0x70, 0x70, 0x00
	.type		$str$25,@object
	.size		$str$25,(__unnamed_1 - $str$25)
$str$25:
        /*008d*/ 	.byte	0x28, 0x28, 0x75, 0x69, 0x6e, 0x74, 0x33, 0x32, 0x5f, 0x74, 0x28, 0x74, 0x68, 0x72, 0x65, 0x61
        /*009d*/ 	.byte	0x64, 0x49, 0x64, 0x78, 0x2e, 0x78, 0x29, 0x20, 0x2f, 0x20, 0x33, 0x32, 0x29, 0x20, 0x25, 0x20
        /*00ad*/ 	.byte	0x34, 0x29, 0x20, 0x3d, 0x3d, 0x20, 0x28, 0x28, 0x28, 0x74, 0x6d, 0x65, 0x6d, 0x5f, 0x61, 0x64
        /*00bd*/ 	.byte	0x64, 0x72, 0x20, 0x3e, 0x3e, 0x20, 0x31, 0x36, 0x29, 0x20, 0x2f, 0x20, 0x33, 0x32, 0x29, 0x20
        /*00cd*/ 	.byte	0x25, 0x20, 0x34, 0x29, 0x00
	.type		__unnamed_1,@object
	.size		__unnamed_1,(__unnamed_2 - __unnamed_1)
__unnamed_1:
        /*00d2*/ 	.byte	0x61, 0x75, 0x74, 0x6f, 0x20, 0x63, 0x75, 0x74, 0x65, 0x3a, 0x3a, 0x61, 0x73, 0x5f, 0x70, 0x6f
        /* <DEDUP_REMOVED lines=24> */
        /*0262*/ 	.byte	0x30, 0x39, 0x36, 0x3e, 0x3e, 0x3e, 0x3e, 0x5d, 0x00
	.type		__unnamed_2,@object
	.size		__unnamed_2,(.L_2 - __unnamed_2)
__unnamed_2:
        /* <DEDUP_REMOVED lines=46> */
        /*054b*/ 	.byte	0x75, 0x74, 0x65, 0x3a, 0x3a, 0x43, 0x3c, 0x30, 0x3e, 0x3e, 0x3e, 0x3e, 0x5d, 0x00
.L_2:


//--------------------- .nv.shared._ZN7cutlass13device_kernelINS_4gemm6kernel13GemmUniversalIN4cute5tupleIJiiiiEEENS1_10collective13CollectiveMmaINS1_35MainloopSm100TmaUmmaWarpSpecializedILi4ELi2ELi4ENS5_IJNS4_1CILi1EEENSA_ILi2EEESB_EEEEENS5_IJNSA_ILi64EEENSA_ILi256EEESF_EEENS_10bfloat16_tENS5_IJlSB_lEEESI_SJ_NS4_8TiledMMAINS4_8MMA_AtomIJNS4_20SM100_MMA_F16BF16_SSISI_SI_fLi64ELi256ELNS4_4UMMA5MajorE0ELSO_0ELNSN_7ScaleInE0ELSP_0EEEEEENS4_6LayoutINS5_IJSB_SB_SB_EEENS5_IJNSA_ILi0EEESU_SU_EEEEENS5_IJNS4_10UnderscoreESX_SX_EEEEENS4_23SM90_TMA_LOAD_MULTICASTENS4_14ComposedLayoutINS4_7SwizzleILi3ELi4ELi3EEENS4_18smem_ptr_flag_bitsILi16EEENSS_INS5_IJNSA_ILi8EEESF_EEENS5_IJSF_SB_EEEEEEEvNS4_8identityENS4_13SM90_TMA_LOADES1A_vS1B_EENS_8epilogue10collective18CollectiveEpilogueINS1E_23Sm100TmaWarpSpecializedILi4ELi2ELi32ELb1ELb0EEEJSH_NS5_IJNSS_ISF_SB_EES1J_EEESI_SJ_SI_SJ_NS1E_6fusion15FusionCallbacksIS1I_NS1L_17LinearCombinationISI_fSI_fLNS_15FloatRoundStyleE2EEESH_S1K_JEEENS4_5SM1004TMEM4LOAD26SM100_TMEM_LOAD_16dp256b8xES1C_S1A_NS4_17SM75_U32x4_LDSM_NENS4_14SM90_TMA_STOREES1A_NS4_17SM90_U32x4_STSM_NENS4_39AutoVectorizingCopyWithAssumedAlignmentILi128EEEEEEvvEEEEvNT_6ParamsE --------------------------
	.section	.nv.shared._ZN7cutlass13device_kernelINS_4gemm6kernel13GemmUniversalIN4cute5tupleIJiiiiEEENS1_10collective13CollectiveMmaINS1_35MainloopSm100TmaUmmaWarpSpecializedILi4ELi2ELi4ENS5_IJNS4_1CILi1EEENSA_ILi2EEESB_EEEEENS5_IJNSA_ILi64EEENSA_ILi256EEESF_EEENS_10bfloat16_tENS5_IJlSB_lEEESI_SJ_NS4_8TiledMMAINS4_8MMA_AtomIJNS4_20SM100_MMA_F16BF16_SSISI_SI_fLi64ELi256ELNS4_4UMMA5MajorE0ELSO_0ELNSN_7ScaleInE0ELSP_0EEEEEENS4_6LayoutINS5_IJSB_SB_SB_EEENS5_IJNSA_ILi0EEESU_SU_EEEEENS5_IJNS4_10UnderscoreESX_SX_EEEEENS4_23SM90_TMA_LOAD_MULTICASTENS4_14ComposedLayoutINS4_7SwizzleILi3ELi4ELi3EEENS4_18smem_ptr_flag_bitsILi16EEENSS_INS5_IJNSA_ILi8EEESF_EEENS5_IJSF_SB_EEEEEEEvNS4_8identityENS4_13SM90_TMA_LOADES1A_vS1B_EENS_8epilogue10collective18CollectiveEpilogueINS1E_23Sm100TmaWarpSpecializedILi4ELi2ELi32ELb1ELb0EEEJSH_NS5_IJNSS_ISF_SB_EES1J_EEESI_SJ_SI_SJ_NS1E_6fusion15FusionCallbacksIS1I_NS1L_17LinearCombinationISI_fSI_fLNS_15FloatRoundStyleE2EEESH_S1K_JEEENS4_5SM1004TMEM4LOAD26SM100_TMEM_LOAD_16dp256b8xES1C_S1A_NS4_17SM75_U32x4_LDSM_NENS4_14SM90_TMA_STOREES1A_NS4_17SM90_U32x4_STSM_NENS4_39AutoVectorizingCopyWithAssumedAlignmentILi128EEEEEEvvEEEEvNT_6ParamsE,"aw",@nobits
	.sectionflags	@""
	.align	16
	.zero		1024


//--------------------- .nv.shared.reserved.0     --------------------------
	.section	.nv.shared.reserved.0,"aw",@nobits
	.weak		__nv_reservedSMEM_offset_0_alias
	.size		__nv_reservedSMEM_offset_0_alias, 0, 64
	.other		__nv_reservedSMEM_offset_0_alias,@"STO_CUDA_RESERVED_SHARED STV_DEFAULT"
__nv_reservedSMEM_offset_0_alias:
	.zero		0
.nv.shared.reserved.0:
	.zero		64
	.weak		__nv_reservedSMEM_tcgen05_partition
	.type		__nv_reservedSMEM_tcgen05_partition,@object
	.size		__nv_reservedSMEM_tcgen05_partition,(.L_0 - __nv_reservedSMEM_tcgen05_partition)
__nv_reservedSMEM_tcgen05_partition:
	.zero		32
.L_0:


//--------------------- .nv.global                --------------------------
	.section	.nv.global,"aw",@nobits
.nv.global:
	.type		_ZN39_INTERNAL_a7c8e60d_4_k_cu_5419eaea_78834cute1_E,@object
	.size		_ZN39_INTERNAL_a7c8e60d_4_k_cu_5419eaea_78834cute1_E,(_ZN39_INTERNAL_a7c8e60d_4_k_cu_5419eaea_78834cuda3std3__45__cpo6cbeginE - _ZN39_INTERNAL_a7c8e60d_4_k_cu_5419eaea_78834cute1_E)
_ZN39_INTERNAL_a7c8e60d_4_k_cu_5419eaea_78834cute1_E:
	.zero		1
	.type		_ZN39_INTERNAL_a7c8e60d_4_k_cu_5419eaea_78834cuda3std3__45__cpo6cbeginE,@object
	.size		_ZN39_INTERNAL_a7c8e60d_4_k_cu_5419eaea_78834cuda3std3__45__cpo6cbeginE,(_ZN39_INTERNAL_a7c8e60d_4_k_cu_5419eaea_78834cuda3std3__48in_placeE - _ZN39_INTERNAL_a7c8e60d_4_k_cu_5419eaea_78834cuda3std3__45__cpo6cbeginE)
_ZN39_INTERNAL_a7c8e60d_4_k_cu_5419eaea_78834cuda3std3__45__cpo6cbeginE:
	.zero		1
	.type		_ZN39_INTERNAL_a7c8e60d_4_k_cu_5419eaea_78834cuda3std3__48in_placeE,@object
	.size		_ZN39_INTERNAL_a7c8e60d_4_k_cu_5419eaea_78834cuda3std3__48in_placeE,(_ZN39_INTERNAL_a7c8e60d_4_k_cu_5419eaea_78834cuda3std6ranges3__45__cpo9iter_moveE - _ZN39_INTERNAL_a7c8e60d_4_k_cu_5419eaea_78834cuda3std3__48in_placeE)
_ZN39_INTERNAL_a7c8e60d_4_k_cu_5419eaea_78834cuda3std3__48in_placeE:
	.zero		1
	.type		_ZN39_INTERNAL_a7c8e60d_4_k_cu_5419eaea_78834cuda3std6ranges3__45__cpo9iter_moveE,@object
	.size		_ZN39_INTERNAL_a7c8e60d_4_k_cu_5419eaea_78834cuda3std6ranges3__45__cpo9iter_moveE,(_ZN39_INTERNAL_a7c8e60d_4_k_cu_5419eaea_78834cuda3std3__45__cpo5beginE - _ZN39_INTERNAL_a7c8e60d_4_k_cu_5419eaea_78834cuda3std6ranges3__45__cpo9iter_moveE)
_ZN39_INTERNAL_a7c8e60d_4_k_cu_5419eaea_78834cuda3std6ranges3__45__cpo9iter_moveE:
	.zero		1
	.type		_ZN39_INTERNAL_a7c8e60d_4_k_cu_5419eaea_78834cuda3std3__45__cpo5beginE,@object
	.size		_ZN39_INTERNAL_a7c8e60d_4_k_cu_5419eaea_78834cuda3std3__45__cpo5beginE,(_ZN39_INTERNAL_a7c8e60d_4_k_cu_5419eaea_78834cuda3std3__441_GLOBAL__N__a7c8e60d_4_k_cu_5419eaea_78836ignoreE - _ZN39_INTERNAL_a7c8e60d_4_k_cu_5419eaea_78834cuda3std3__45__cpo5beginE)
_ZN39_INTERNAL_a7c8e60d_4_k_cu_5419eaea_78834cuda3std3__45__cpo5beginE:
	.zero		1
	.type		_ZN39_INTERNAL_a7c8e60d_4_k_cu_5419eaea_78834cuda3std3__441_GLOBAL__N__a7c8e60d_4_k_cu_5419eaea_78836ignoreE,@object
	.size		_ZN39_INTERNAL_a7c8e60d_4_k_cu_5419eaea_78834cuda3std3__441_GLOBAL__N__a7c8e60d_4_k_cu_5419eaea_78836ignoreE,(_ZN39_INTERNAL_a7c8e60d_4_k_cu_5419eaea_78834cute7productE - _ZN39_INTERNAL_a7c8e60d_4_k_cu_5419eaea_78834cuda3std3__441_GLOBAL__N__a7c8e60d_4_k_cu_5419eaea_78836ignoreE)
_ZN39_INTERNAL_a7c8e60d_4_k_cu_5419eaea_78834cuda3std3__441_GLOBAL__N__a7c8e60d_4_k_cu_5419eaea_78836ignoreE:
	.zero		1
	.type		_ZN39_INTERNAL_a7c8e60d_4_k_cu_5419eaea_78834cute7productE,@object
	.size		_ZN39_INTERNAL_a7c8e60d_4_k_cu_5419eaea_78834cute7productE,(_ZN39_INTERNAL_a7c8e60d_4_k_cu_5419eaea_78834cuda3std3__45__cpo3endE - _ZN39_INTERNAL_a7c8e60d_4_k_cu_5419eaea_78834cute7productE)
_ZN39_INTERNAL_a7c8e60d_4_k_cu_5419eaea_78834cute7productE:
	.zero		1
	.type		_ZN39_INTERNAL_a7c8e60d_4_k_cu_5419eaea_78834cuda3std3__45__cpo3endE,@object
	.size		_ZN39_INTERNAL_a7c8e60d_4_k_cu_5419eaea_78834cuda3std3__45__cpo3endE,(_ZN39_INTERNAL_a7c8e60d_4_k_cu_5419eaea_78834cuda3std3__419piecewise_constructE - _ZN39_INTERNAL_a7c8e60d_4_k_cu_5419eaea_78834cuda3std3__45__cpo3endE)
_ZN39_INTERNAL_a7c8e60d_4_k_cu_5419eaea_78834cuda3std3__45__cpo3endE:
	.zero		1
	.type		_ZN39_INTERNAL_a7c8e60d_4_k_cu_5419eaea_78834cuda3std3__419piecewise_constructE,@object
	.size		_ZN39_INTERNAL_a7c8e60d_4_k_cu_5419eaea_78834cuda3std3__419piecewise_constructE,(_ZN39_INTERNAL_a7c8e60d_4_k_cu_5419eaea_78834cuda3std3__45__cpo4cendE - _ZN39_INTERNAL_a7c8e60d_4_k_cu_5419eaea_78834cuda3std3__419piecewise_constructE)
_ZN39_INTERNAL_a7c8e60d_4_k_cu_5419eaea_78834cuda3std3__419piecewise_constructE:
	.zero		1
	.type		_ZN39_INTERNAL_a7c8e60d_4_k_cu_5419eaea_78834cuda3std3__45__cpo4cendE,@object
	.size		_ZN39_INTERNAL_a7c8e60d_4_k_cu_5419eaea_78834cuda3std3__45__cpo4cendE,(_ZN39_INTERNAL_a7c8e60d_4_k_cu_5419eaea_78834cuda3std6ranges3__45__cpo4swapE - _ZN39_INTERNAL_a7c8e60d_4_k_cu_5419eaea_78834cuda3std3__45__cpo4cendE)
_ZN39_INTERNAL_a7c8e60d_4_k_cu_5419eaea_78834cuda3std3__45__cpo4cendE:
	.zero		1
	.type		_ZN39_INTERNAL_a7c8e60d_4_k_cu_5419eaea_78834cuda3std6ranges3__45__cpo4swapE,@object
	.size		_ZN39_INTERNAL_a7c8e60d_4_k_cu_5419eaea_78834cuda3std6ranges3__45__cpo4swapE,(.L_10 - _ZN39_INTERNAL_a7c8e60d_4_k_cu_5419eaea_78834cuda3std6ranges3__45__cpo4swapE)
_ZN39_INTERNAL_a7c8e60d_4_k_cu_5419eaea_78834cuda3std6ranges3__45__cpo4swapE:
	.zero		1
.L_10:


//--------------------- .nv.constant0._ZN7cutlass13device_kernelINS_4gemm6kernel13GemmUniversalIN4cute5tupleIJiiiiEEENS1_10collective13CollectiveMmaINS1_35MainloopSm100TmaUmmaWarpSpecializedILi4ELi2ELi4ENS5_IJNS4_1CILi1EEENSA_ILi2EEESB_EEEEENS5_IJNSA_ILi64EEENSA_ILi256EEESF_EEENS_10bfloat16_tENS5_IJlSB_lEEESI_SJ_NS4_8TiledMMAINS4_8MMA_AtomIJNS4_20SM100_MMA_F16BF16_SSISI_SI_fLi64ELi256ELNS4_4UMMA5MajorE0ELSO_0ELNSN_7ScaleInE0ELSP_0EEEEEENS4_6LayoutINS5_IJSB_SB_SB_EEENS5_IJNSA_ILi0EEESU_SU_EEEEENS5_IJNS4_10UnderscoreESX_SX_EEEEENS4_23SM90_TMA_LOAD_MULTICASTENS4_14ComposedLayoutINS4_7SwizzleILi3ELi4ELi3EEENS4_18smem_ptr_flag_bitsILi16EEENSS_INS5_IJNSA_ILi8EEESF_EEENS5_IJSF_SB_EEEEEEEvNS4_8identityENS4_13SM90_TMA_LOADES1A_vS1B_EENS_8epilogue10collective18CollectiveEpilogueINS1E_23Sm100TmaWarpSpecializedILi4ELi2ELi32ELb1ELb0EEEJSH_NS5_IJNSS_ISF_SB_EES1J_EEESI_SJ_SI_SJ_NS1E_6fusion15FusionCallbacksIS1I_NS1L_17LinearCombinationISI_fSI_fLNS_15FloatRoundStyleE2EEESH_S1K_JEEENS4_5SM1004TMEM4LOAD26SM100_TMEM_LOAD_16dp256b8xES1C_S1A_NS4_17SM75_U32x4_LDSM_NENS4_14SM90_TMA_STOREES1A_NS4_17SM90_U32x4_STSM_NENS4_39AutoVectorizingCopyWithAssumedAlignmentILi128EEEEEEvvEEEEvNT_6ParamsE --------------------------
	.section	.nv.constant0._ZN7cutlass13device_kernelINS_4gemm6kernel13GemmUniversalIN4cute5tupleIJiiiiEEENS1_10collective13CollectiveMmaINS1_35MainloopSm100TmaUmmaWarpSpecializedILi4ELi2ELi4ENS5_IJNS4_1CILi1EEENSA_ILi2EEESB_EEEEENS5_IJNSA_ILi64EEENSA_ILi256EEESF_EEENS_10bfloat16_tENS5_IJlSB_lEEESI_SJ_NS4_8TiledMMAINS4_8MMA_AtomIJNS4_20SM100_MMA_F16BF16_SSISI_SI_fLi64ELi256ELNS4_4UMMA5MajorE0ELSO_0ELNSN_7ScaleInE0ELSP_0EEEEEENS4_6LayoutINS5_IJSB_SB_SB_EEENS5_IJNSA_ILi0EEESU_SU_EEEEENS5_IJNS4_10UnderscoreESX_SX_EEEEENS4_23SM90_TMA_LOAD_MULTICASTENS4_14ComposedLayoutINS4_7SwizzleILi3ELi4ELi3EEENS4_18smem_ptr_flag_bitsILi16EEENSS_INS5_IJNSA_ILi8EEESF_EEENS5_IJSF_SB_EEEEEEEvNS4_8identityENS4_13SM90_TMA_LOADES1A_vS1B_EENS_8epilogue10collective18CollectiveEpilogueINS1E_23Sm100TmaWarpSpecializedILi4ELi2ELi32ELb1ELb0EEEJSH_NS5_IJNSS_ISF_SB_EES1J_EEESI_SJ_SI_SJ_NS1E_6fusion15FusionCallbacksIS1I_NS1L_17LinearCombinationISI_fSI_fLNS_15FloatRoundStyleE2EEESH_S1K_JEEENS4_5SM1004TMEM4LOAD26SM100_TMEM_LOAD_16dp256b8xES1C_S1A_NS4_17SM75_U32x4_LDSM_NENS4_14SM90_TMA_STOREES1A_NS4_17SM90_U32x4_STSM_NENS4_39AutoVectorizingCopyWithAssumedAlignmentILi128EEEEEEvvEEEEvNT_6ParamsE,"a",@progbits
	.sectionflags	@""
	.align	4
.nv.constant0._ZN7cutlass13device_kernelINS_4gemm6kernel13GemmUniversalIN4cute5tupleIJiiiiEEENS1_10collective13CollectiveMmaINS1_35MainloopSm100TmaUmmaWarpSpecializedILi4ELi2ELi4ENS5_IJNS4_1CILi1EEENSA_ILi2EEESB_EEEEENS5_IJNSA_ILi64EEENSA_ILi256EEESF_EEENS_10bfloat16_tENS5_IJlSB_lEEESI_SJ_NS4_8TiledMMAINS4_8MMA_AtomIJNS4_20SM100_MMA_F16BF16_SSISI_SI_fLi64ELi256ELNS4_4UMMA5MajorE0ELSO_0ELNSN_7ScaleInE0ELSP_0EEEEEENS4_6LayoutINS5_IJSB_SB_SB_EEENS5_IJNSA_ILi0EEESU_SU_EEEEENS5_IJNS4_10UnderscoreESX_SX_EEEEENS4_23SM90_TMA_LOAD_MULTICASTENS4_14ComposedLayoutINS4_7SwizzleILi3ELi4ELi3EEENS4_18smem_ptr_flag_bitsILi16EEENSS_INS5_IJNSA_ILi8EEESF_EEENS5_IJSF_SB_EEEEEEEvNS4_8identityENS4_13SM90_TMA_LOADES1A_vS1B_EENS_8epilogue10collective18CollectiveEpilogueINS1E_23Sm100TmaWarpSpecializedILi4ELi2ELi32ELb1ELb0EEEJSH_NS5_IJNSS_ISF_SB_EES1J_EEESI_SJ_SI_SJ_NS1E_6fusion15FusionCallbacksIS1I_NS1L_17LinearCombinationISI_fSI_fLNS_15FloatRoundStyleE2EEESH_S1K_JEEENS4_5SM1004TMEM4LOAD26SM100_TMEM_LOAD_16dp256b8xES1C_S1A_NS4_17SM75_U32x4_LDSM_NENS4_14SM90_TMA_STOREES1A_NS4_17SM90_U32x4_STSM_NENS4_39AutoVectorizingCopyWithAssumedAlignmentILi128EEEEEEvvEEEEvNT_6ParamsE:
	.zero		2944


//--------------------- SYMBOLS --------------------------

	.type		.nv.reservedSmem.offset0,@object
	.size		.nv.reservedSmem.offset0,0x4
	.type		.nv.reservedSmem.cap,@object
	.size		.nv.reservedSmem.cap,0x4
	.type		__assertfail,@function
